//
// Generated by NVIDIA NVVM Compiler
//
// Compiler Build ID: CL-36424714
// Cuda compilation tools, release 13.0, V13.0.88
// Based on NVVM 20.0.0
//

.version 9.0
.target sm_100
.address_size 64

	// .globl	_Z20fma_unroll_BK_kernelILi4ELi1EEvPfi

.visible .entry _Z20fma_unroll_BK_kernelILi4ELi1EEvPfi(
	.param .u64 .ptr .align 1 _Z20fma_unroll_BK_kernelILi4ELi1EEvPfi_param_0,
	.param .u32 _Z20fma_unroll_BK_kernelILi4ELi1EEvPfi_param_1
)
{
	.reg .pred 	%p<7>;
	.reg .b32 	%r<23>;
	.reg .b32 	%f<37>;
	.reg .b64 	%rd<5>;

	ld.param.u64 	%rd1, [_Z20fma_unroll_BK_kernelILi4ELi1EEvPfi_param_0];
	ld.param.u32 	%r9, [_Z20fma_unroll_BK_kernelILi4ELi1EEvPfi_param_1];
	mov.u32 	%r10, %ctaid.x;
	mov.u32 	%r11, %ntid.x;
	mov.u32 	%r12, %tid.x;
	mad.lo.s32 	%r1, %r10, %r11, %r12;
	setp.gt.s32 	%p1, %r1, 20479;
	@%p1 bra 	$L__BB0_10;
	mul.hi.s32 	%r13, %r1, -2078209981;
	add.s32 	%r14, %r13, %r1;
	shr.u32 	%r15, %r14, 31;
	shr.s32 	%r16, %r14, 4;
	add.s32 	%r17, %r16, %r15;
	mul.lo.s32 	%r18, %r17, 31;
	sub.s32 	%r19, %r1, %r18;
	cvt.rn.f32.s32 	%f11, %r19;
	fma.rn.f32 	%f35, %f11, 0f3C23D70A, 0f00000000;
	setp.lt.s32 	%p2, %r9, 1;
	@%p2 bra 	$L__BB0_9;
	and.b32  	%r2, %r9, 3;
	setp.lt.u32 	%p3, %r9, 4;
	@%p3 bra 	$L__BB0_5;
	and.b32  	%r20, %r9, 2147483644;
	neg.s32 	%r21, %r20;
$L__BB0_4:
	fma.rn.f32 	%f13, %f35, 0f3F800008, 0f358637BD;
	fma.rn.f32 	%f14, %f13, 0f3F800008, 0f358637BD;
	fma.rn.f32 	%f15, %f14, 0f3F800008, 0f358637BD;
	fma.rn.f32 	%f16, %f15, 0f3F800008, 0f358637BD;
	fma.rn.f32 	%f17, %f16, 0f3F800008, 0f358637BD;
	fma.rn.f32 	%f18, %f17, 0f3F800008, 0f358637BD;
	fma.rn.f32 	%f19, %f18, 0f3F800008, 0f358637BD;
	fma.rn.f32 	%f20, %f19, 0f3F800008, 0f358637BD;
	fma.rn.f32 	%f21, %f20, 0f3F800008, 0f358637BD;
	fma.rn.f32 	%f22, %f21, 0f3F800008, 0f358637BD;
	fma.rn.f32 	%f23, %f22, 0f3F800008, 0f358637BD;
	fma.rn.f32 	%f24, %f23, 0f3F800008, 0f358637BD;
	fma.rn.f32 	%f25, %f24, 0f3F800008, 0f358637BD;
	fma.rn.f32 	%f26, %f25, 0f3F800008, 0f358637BD;
	fma.rn.f32 	%f27, %f26, 0f3F800008, 0f358637BD;
	fma.rn.f32 	%f35, %f27, 0f3F800008, 0f358637BD;
	add.s32 	%r21, %r21, 4;
	setp.ne.s32 	%p4, %r21, 0;
	@%p4 bra 	$L__BB0_4;
$L__BB0_5:
	setp.eq.s32 	%p5, %r2, 0;
	@%p5 bra 	$L__BB0_8;
	neg.s32 	%r22, %r2;
$L__BB0_7:
	.pragma "nounroll";
	fma.rn.f32 	%f28, %f35, 0f3F800008, 0f358637BD;
	fma.rn.f32 	%f29, %f28, 0f3F800008, 0f358637BD;
	fma.rn.f32 	%f30, %f29, 0f3F800008, 0f358637BD;
	fma.rn.f32 	%f35, %f30, 0f3F800008, 0f358637BD;
	add.s32 	%r22, %r22, 1;
	setp.ne.s32 	%p6, %r22, 0;
	@%p6 bra 	$L__BB0_7;
$L__BB0_8:
	add.f32 	%f35, %f35, 0f00000000;
$L__BB0_9:
	cvta.to.global.u64 	%rd2, %rd1;
	mul.wide.s32 	%rd3, %r1, 4;
	add.s64 	%rd4, %rd2, %rd3;
	st.global.f32 	[%rd4], %f35;
$L__BB0_10:
	ret;

}
	// .globl	_Z20fma_unroll_BK_kernelILi4ELi2EEvPfi
.visible .entry _Z20fma_unroll_BK_kernelILi4ELi2EEvPfi(
	.param .u64 .ptr .align 1 _Z20fma_unroll_BK_kernelILi4ELi2EEvPfi_param_0,
	.param .u32 _Z20fma_unroll_BK_kernelILi4ELi2EEvPfi_param_1
)
{
	.reg .pred 	%p<11>;
	.reg .b32 	%r<21>;
	.reg .b32 	%f<86>;
	.reg .b64 	%rd<5>;

	ld.param.u64 	%rd1, [_Z20fma_unroll_BK_kernelILi4ELi2EEvPfi_param_0];
	ld.param.u32 	%r7, [_Z20fma_unroll_BK_kernelILi4ELi2EEvPfi_param_1];
	mov.u32 	%r8, %ctaid.x;
	mov.u32 	%r9, %ntid.x;
	mov.u32 	%r10, %tid.x;
	mad.lo.s32 	%r1, %r8, %r9, %r10;
	setp.gt.s32 	%p1, %r1, 20479;
	@%p1 bra 	$L__BB1_14;
	mul.hi.s32 	%r11, %r1, -2078209981;
	add.s32 	%r12, %r11, %r1;
	shr.u32 	%r13, %r12, 31;
	shr.s32 	%r14, %r12, 4;
	add.s32 	%r15, %r14, %r13;
	mul.lo.s32 	%r16, %r15, 31;
	sub.s32 	%r17, %r1, %r16;
	cvt.rn.f32.s32 	%f21, %r17;
	fma.rn.f32 	%f85, %f21, 0f3C23D70A, 0f00000000;
	fma.rn.f32 	%f84, %f21, 0f3C23D70A, 0f3A83126F;
	setp.gt.s32 	%p2, %r7, 0;
	@%p2 bra 	$L__BB1_2;
	bra.uni 	$L__BB1_13;
$L__BB1_2:
	and.b32  	%r2, %r7, 7;
	setp.lt.u32 	%p3, %r7, 8;
	@%p3 bra 	$L__BB1_5;
	and.b32  	%r18, %r7, 2147483640;
	neg.s32 	%r20, %r18;
$L__BB1_4:
	.pragma "nounroll";
	fma.rn.f32 	%f22, %f85, 0f3F800008, 0f358637BD;
	fma.rn.f32 	%f23, %f84, 0f3F800008, 0f358637BD;
	fma.rn.f32 	%f24, %f22, 0f3F800008, 0f358637BD;
	fma.rn.f32 	%f25, %f23, 0f3F800008, 0f358637BD;
	fma.rn.f32 	%f26, %f24, 0f3F800008, 0f358637BD;
	fma.rn.f32 	%f27, %f25, 0f3F800008, 0f358637BD;
	fma.rn.f32 	%f28, %f26, 0f3F800008, 0f358637BD;
	fma.rn.f32 	%f29, %f27, 0f3F800008, 0f358637BD;
	fma.rn.f32 	%f30, %f28, 0f3F800008, 0f358637BD;
	fma.rn.f32 	%f31, %f29, 0f3F800008, 0f358637BD;
	fma.rn.f32 	%f32, %f30, 0f3F800008, 0f358637BD;
	fma.rn.f32 	%f33, %f31, 0f3F800008, 0f358637BD;
	fma.rn.f32 	%f34, %f32, 0f3F800008, 0f358637BD;
	fma.rn.f32 	%f35, %f33, 0f3F800008, 0f358637BD;
	fma.rn.f32 	%f36, %f34, 0f3F800008, 0f358637BD;
	fma.rn.f32 	%f37, %f35, 0f3F800008, 0f358637BD;
	fma.rn.f32 	%f38, %f36, 0f3F800008, 0f358637BD;
	fma.rn.f32 	%f39, %f37, 0f3F800008, 0f358637BD;
	fma.rn.f32 	%f40, %f38, 0f3F800008, 0f358637BD;
	fma.rn.f32 	%f41, %f39, 0f3F800008, 0f358637BD;
	fma.rn.f32 	%f42, %f40, 0f3F800008, 0f358637BD;
	fma.rn.f32 	%f43, %f41, 0f3F800008, 0f358637BD;
	fma.rn.f32 	%f44, %f42, 0f3F800008, 0f358637BD;
	fma.rn.f32 	%f45, %f43, 0f3F800008, 0f358637BD;
	fma.rn.f32 	%f46, %f44, 0f3F800008, 0f358637BD;
	fma.rn.f32 	%f47, %f45, 0f3F800008, 0f358637BD;
	fma.rn.f32 	%f48, %f46, 0f3F800008, 0f358637BD;
	fma.rn.f32 	%f49, %f47, 0f3F800008, 0f358637BD;
	fma.rn.f32 	%f50, %f48, 0f3F800008, 0f358637BD;
	fma.rn.f32 	%f51, %f49, 0f3F800008, 0f358637BD;
	fma.rn.f32 	%f85, %f50, 0f3F800008, 0f358637BD;
	fma.rn.f32 	%f84, %f51, 0f3F800008, 0f358637BD;
	add.s32 	%r20, %r20, 8;
	setp.ne.s32 	%p4, %r20, 0;
	@%p4 bra 	$L__BB1_4;
$L__BB1_5:
	setp.eq.s32 	%p5, %r2, 0;
	@%p5 bra 	$L__BB1_13;
	and.b32  	%r6, %r7, 3;
	setp.lt.u32 	%p6, %r2, 4;
	@%p6 bra 	$L__BB1_8;
	fma.rn.f32 	%f52, %f85, 0f3F800008, 0f358637BD;
	fma.rn.f32 	%f53, %f84, 0f3F800008, 0f358637BD;
	fma.rn.f32 	%f54, %f52, 0f3F800008, 0f358637BD;
	fma.rn.f32 	%f55, %f53, 0f3F800008, 0f358637BD;
	fma.rn.f32 	%f56, %f54, 0f3F800008, 0f358637BD;
	fma.rn.f32 	%f57, %f55, 0f3F800008, 0f358637BD;
	fma.rn.f32 	%f58, %f56, 0f3F800008, 0f358637BD;
	fma.rn.f32 	%f59, %f57, 0f3F800008, 0f358637BD;
	fma.rn.f32 	%f60, %f58, 0f3F800008, 0f358637BD;
	fma.rn.f32 	%f61, %f59, 0f3F800008, 0f358637BD;
	fma.rn.f32 	%f62, %f60, 0f3F800008, 0f358637BD;
	fma.rn.f32 	%f63, %f61, 0f3F800008, 0f358637BD;
	fma.rn.f32 	%f64, %f62, 0f3F800008, 0f358637BD;
	fma.rn.f32 	%f65, %f63, 0f3F800008, 0f358637BD;
	fma.rn.f32 	%f85, %f64, 0f3F800008, 0f358637BD;
	fma.rn.f32 	%f84, %f65, 0f3F800008, 0f358637BD;
$L__BB1_8:
	setp.eq.s32 	%p7, %r6, 0;
	@%p7 bra 	$L__BB1_13;
	setp.eq.s32 	%p8, %r6, 1;
	@%p8 bra 	$L__BB1_11;
	fma.rn.f32 	%f66, %f85, 0f3F800008, 0f358637BD;
	fma.rn.f32 	%f67, %f84, 0f3F800008, 0f358637BD;
	fma.rn.f32 	%f68, %f66, 0f3F800008, 0f358637BD;
	fma.rn.f32 	%f69, %f67, 0f3F800008, 0f358637BD;
	fma.rn.f32 	%f70, %f68, 0f3F800008, 0f358637BD;
	fma.rn.f32 	%f71, %f69, 0f3F800008, 0f358637BD;
	fma.rn.f32 	%f85, %f70, 0f3F800008, 0f358637BD;
	fma.rn.f32 	%f84, %f71, 0f3F800008, 0f358637BD;
$L__BB1_11:
	and.b32  	%r19, %r7, 1;
	setp.eq.b32 	%p9, %r19, 1;
	not.pred 	%p10, %p9;
	@%p10 bra 	$L__BB1_13;
	fma.rn.f32 	%f72, %f85, 0f3F800008, 0f358637BD;
	fma.rn.f32 	%f73, %f84, 0f3F800008, 0f358637BD;
	fma.rn.f32 	%f85, %f72, 0f3F800008, 0f358637BD;
	fma.rn.f32 	%f84, %f73, 0f3F800008, 0f358637BD;
$L__BB1_13:
	add.f32 	%f74, %f85, 0f00000000;
	add.f32 	%f75, %f74, %f84;
	cvta.to.global.u64 	%rd2, %rd1;
	mul.wide.s32 	%rd3, %r1, 4;
	add.s64 	%rd4, %rd2, %rd3;
	st.global.f32 	[%rd4], %f75;
$L__BB1_14:
	ret;

}
	// .globl	_Z20fma_unroll_BK_kernelILi4ELi4EEvPfi
.visible .entry _Z20fma_unroll_BK_kernelILi4ELi4EEvPfi(
	.param .u64 .ptr .align 1 _Z20fma_unroll_BK_kernelILi4ELi4EEvPfi_param_0,
	.param .u32 _Z20fma_unroll_BK_kernelILi4ELi4EEvPfi_param_1
)
{
	.reg .pred 	%p<11>;
	.reg .b32 	%r<25>;
	.reg .b32 	%f<174>;
	.reg .b64 	%rd<5>;

	ld.param.u64 	%rd1, [_Z20fma_unroll_BK_kernelILi4ELi4EEvPfi_param_0];
	ld.param.u32 	%r11, [_Z20fma_unroll_BK_kernelILi4ELi4EEvPfi_param_1];
	mov.u32 	%r12, %ctaid.x;
	mov.u32 	%r13, %ntid.x;
	mov.u32 	%r14, %tid.x;
	mad.lo.s32 	%r1, %r12, %r13, %r14;
	setp.gt.s32 	%p1, %r1, 20479;
	@%p1 bra 	$L__BB2_15;
	mul.hi.s32 	%r15, %r1, -2078209981;
	add.s32 	%r16, %r15, %r1;
	shr.u32 	%r17, %r16, 31;
	shr.s32 	%r18, %r16, 4;
	add.s32 	%r19, %r18, %r17;
	mul.lo.s32 	%r20, %r19, 31;
	sub.s32 	%r21, %r1, %r20;
	cvt.rn.f32.s32 	%f45, %r21;
	fma.rn.f32 	%f173, %f45, 0f3C23D70A, 0f00000000;
	fma.rn.f32 	%f172, %f45, 0f3C23D70A, 0f3A83126F;
	fma.rn.f32 	%f171, %f45, 0f3C23D70A, 0f3B03126F;
	fma.rn.f32 	%f170, %f45, 0f3C23D70A, 0f3B449BA6;
	setp.gt.s32 	%p2, %r11, 0;
	@%p2 bra 	$L__BB2_2;
	bra.uni 	$L__BB2_14;
$L__BB2_2:
	and.b32  	%r2, %r11, 15;
	setp.lt.u32 	%p3, %r11, 16;
	@%p3 bra 	$L__BB2_5;
	and.b32  	%r22, %r11, 2147483632;
	neg.s32 	%r23, %r22;
$L__BB2_4:
	.pragma "nounroll";
	fma.rn.f32 	%f46, %f173, 0f3F800008, 0f358637BD;
	fma.rn.f32 	%f47, %f172, 0f3F800008, 0f358637BD;
	fma.rn.f32 	%f48, %f171, 0f3F800008, 0f358637BD;
	fma.rn.f32 	%f49, %f170, 0f3F800008, 0f358637BD;
	fma.rn.f32 	%f50, %f46, 0f3F800008, 0f358637BD;
	fma.rn.f32 	%f51, %f47, 0f3F800008, 0f358637BD;
	fma.rn.f32 	%f52, %f48, 0f3F800008, 0f358637BD;
	fma.rn.f32 	%f53, %f49, 0f3F800008, 0f358637BD;
	fma.rn.f32 	%f54, %f50, 0f3F800008, 0f358637BD;
	fma.rn.f32 	%f55, %f51, 0f3F800008, 0f358637BD;
	fma.rn.f32 	%f56, %f52, 0f3F800008, 0f358637BD;
	fma.rn.f32 	%f57, %f53, 0f3F800008, 0f358637BD;
	fma.rn.f32 	%f58, %f54, 0f3F800008, 0f358637BD;
	fma.rn.f32 	%f59, %f55, 0f3F800008, 0f358637BD;
	fma.rn.f32 	%f60, %f56, 0f3F800008, 0f358637BD;
	fma.rn.f32 	%f61, %f57, 0f3F800008, 0f358637BD;
	fma.rn.f32 	%f62, %f58, 0f3F800008, 0f358637BD;
	fma.rn.f32 	%f63, %f59, 0f3F800008, 0f358637BD;
	fma.rn.f32 	%f64, %f60, 0f3F800008, 0f358637BD;
	fma.rn.f32 	%f65, %f61, 0f3F800008, 0f358637BD;
	fma.rn.f32 	%f66, %f62, 0f3F800008, 0f358637BD;
	fma.rn.f32 	%f67, %f63, 0f3F800008, 0f358637BD;
	fma.rn.f32 	%f68, %f64, 0f3F800008, 0f358637BD;
	fma.rn.f32 	%f69, %f65, 0f3F800008, 0f358637BD;
	fma.rn.f32 	%f70, %f66, 0f3F800008, 0f358637BD;
	fma.rn.f32 	%f71, %f67, 0f3F800008, 0f358637BD;
	fma.rn.f32 	%f72, %f68, 0f3F800008, 0f358637BD;
	fma.rn.f32 	%f73, %f69, 0f3F800008, 0f358637BD;
	fma.rn.f32 	%f74, %f70, 0f3F800008, 0f358637BD;
	fma.rn.f32 	%f75, %f71, 0f3F800008, 0f358637BD;
	fma.rn.f32 	%f76, %f72, 0f3F800008, 0f358637BD;
	fma.rn.f32 	%f77, %f73, 0f3F800008, 0f358637BD;
	fma.rn.f32 	%f78, %f74, 0f3F800008, 0f358637BD;
	fma.rn.f32 	%f79, %f75, 0f3F800008, 0f358637BD;
	fma.rn.f32 	%f80, %f76, 0f3F800008, 0f358637BD;
	fma.rn.f32 	%f81, %f77, 0f3F800008, 0f358637BD;
	fma.rn.f32 	%f82, %f78, 0f3F800008, 0f358637BD;
	fma.rn.f32 	%f83, %f79, 0f3F800008, 0f358637BD;
	fma.rn.f32 	%f84, %f80, 0f3F800008, 0f358637BD;
	fma.rn.f32 	%f85, %f81, 0f3F800008, 0f358637BD;
	fma.rn.f32 	%f86, %f82, 0f3F800008, 0f358637BD;
	fma.rn.f32 	%f87, %f83, 0f3F800008, 0f358637BD;
	fma.rn.f32 	%f88, %f84, 0f3F800008, 0f358637BD;
	fma.rn.f32 	%f89, %f85, 0f3F800008, 0f358637BD;
	fma.rn.f32 	%f90, %f86, 0f3F800008, 0f358637BD;
	fma.rn.f32 	%f91, %f87, 0f3F800008, 0f358637BD;
	fma.rn.f32 	%f92, %f88, 0f3F800008, 0f358637BD;
	fma.rn.f32 	%f93, %f89, 0f3F800008, 0f358637BD;
	fma.rn.f32 	%f94, %f90, 0f3F800008, 0f358637BD;
	fma.rn.f32 	%f95, %f91, 0f3F800008, 0f358637BD;
	fma.rn.f32 	%f96, %f92, 0f3F800008, 0f358637BD;
	fma.rn.f32 	%f97, %f93, 0f3F800008, 0f358637BD;
	fma.rn.f32 	%f98, %f94, 0f3F800008, 0f358637BD;
	fma.rn.f32 	%f99, %f95, 0f3F800008, 0f358637BD;
	fma.rn.f32 	%f100, %f96, 0f3F800008, 0f358637BD;
	fma.rn.f32 	%f101, %f97, 0f3F800008, 0f358637BD;
	fma.rn.f32 	%f102, %f98, 0f3F800008, 0f358637BD;
	fma.rn.f32 	%f103, %f99, 0f3F800008, 0f358637BD;
	fma.rn.f32 	%f104, %f100, 0f3F800008, 0f358637BD;
	fma.rn.f32 	%f105, %f101, 0f3F800008, 0f358637BD;
	fma.rn.f32 	%f173, %f102, 0f3F800008, 0f358637BD;
	fma.rn.f32 	%f172, %f103, 0f3F800008, 0f358637BD;
	fma.rn.f32 	%f171, %f104, 0f3F800008, 0f358637BD;
	fma.rn.f32 	%f170, %f105, 0f3F800008, 0f358637BD;
	add.s32 	%r23, %r23, 16;
	setp.ne.s32 	%p4, %r23, 0;
	@%p4 bra 	$L__BB2_4;
$L__BB2_5:
	setp.eq.s32 	%p5, %r2, 0;
	@%p5 bra 	$L__BB2_14;
	and.b32  	%r6, %r11, 7;
	setp.lt.u32 	%p6, %r2, 8;
	@%p6 bra 	$L__BB2_8;
	fma.rn.f32 	%f106, %f173, 0f3F800008, 0f358637BD;
	fma.rn.f32 	%f107, %f172, 0f3F800008, 0f358637BD;
	fma.rn.f32 	%f108, %f171, 0f3F800008, 0f358637BD;
	fma.rn.f32 	%f109, %f170, 0f3F800008, 0f358637BD;
	fma.rn.f32 	%f110, %f106, 0f3F800008, 0f358637BD;
	fma.rn.f32 	%f111, %f107, 0f3F800008, 0f358637BD;
	fma.rn.f32 	%f112, %f108, 0f3F800008, 0f358637BD;
	fma.rn.f32 	%f113, %f109, 0f3F800008, 0f358637BD;
	fma.rn.f32 	%f114, %f110, 0f3F800008, 0f358637BD;
	fma.rn.f32 	%f115, %f111, 0f3F800008, 0f358637BD;
	fma.rn.f32 	%f116, %f112, 0f3F800008, 0f358637BD;
	fma.rn.f32 	%f117, %f113, 0f3F800008, 0f358637BD;
	fma.rn.f32 	%f118, %f114, 0f3F800008, 0f358637BD;
	fma.rn.f32 	%f119, %f115, 0f3F800008, 0f358637BD;
	fma.rn.f32 	%f120, %f116, 0f3F800008, 0f358637BD;
	fma.rn.f32 	%f121, %f117, 0f3F800008, 0f358637BD;
	fma.rn.f32 	%f122, %f118, 0f3F800008, 0f358637BD;
	fma.rn.f32 	%f123, %f119, 0f3F800008, 0f358637BD;
	fma.rn.f32 	%f124, %f120, 0f3F800008, 0f358637BD;
	fma.rn.f32 	%f125, %f121, 0f3F800008, 0f358637BD;
	fma.rn.f32 	%f126, %f122, 0f3F800008, 0f358637BD;
	fma.rn.f32 	%f127, %f123, 0f3F800008, 0f358637BD;
	fma.rn.f32 	%f128, %f124, 0f3F800008, 0f358637BD;
	fma.rn.f32 	%f129, %f125, 0f3F800008, 0f358637BD;
	fma.rn.f32 	%f130, %f126, 0f3F800008, 0f358637BD;
	fma.rn.f32 	%f131, %f127, 0f3F800008, 0f358637BD;
	fma.rn.f32 	%f132, %f128, 0f3F800008, 0f358637BD;
	fma.rn.f32 	%f133, %f129, 0f3F800008, 0f358637BD;
	fma.rn.f32 	%f173, %f130, 0f3F800008, 0f358637BD;
	fma.rn.f32 	%f172, %f131, 0f3F800008, 0f358637BD;
	fma.rn.f32 	%f171, %f132, 0f3F800008, 0f358637BD;
	fma.rn.f32 	%f170, %f133, 0f3F800008, 0f358637BD;
$L__BB2_8:
	setp.eq.s32 	%p7, %r6, 0;
	@%p7 bra 	$L__BB2_14;
	and.b32  	%r7, %r11, 3;
	setp.lt.u32 	%p8, %r6, 4;
	@%p8 bra 	$L__BB2_11;
	fma.rn.f32 	%f134, %f173, 0f3F800008, 0f358637BD;
	fma.rn.f32 	%f135, %f172, 0f3F800008, 0f358637BD;
	fma.rn.f32 	%f136, %f171, 0f3F800008, 0f358637BD;
	fma.rn.f32 	%f137, %f170, 0f3F800008, 0f358637BD;
	fma.rn.f32 	%f138, %f134, 0f3F800008, 0f358637BD;
	fma.rn.f32 	%f139, %f135, 0f3F800008, 0f358637BD;
	fma.rn.f32 	%f140, %f136, 0f3F800008, 0f358637BD;
	fma.rn.f32 	%f141, %f137, 0f3F800008, 0f358637BD;
	fma.rn.f32 	%f142, %f138, 0f3F800008, 0f358637BD;
	fma.rn.f32 	%f143, %f139, 0f3F800008, 0f358637BD;
	fma.rn.f32 	%f144, %f140, 0f3F800008, 0f358637BD;
	fma.rn.f32 	%f145, %f141, 0f3F800008, 0f358637BD;
	fma.rn.f32 	%f173, %f142, 0f3F800008, 0f358637BD;
	fma.rn.f32 	%f172, %f143, 0f3F800008, 0f358637BD;
	fma.rn.f32 	%f171, %f144, 0f3F800008, 0f358637BD;
	fma.rn.f32 	%f170, %f145, 0f3F800008, 0f358637BD;
$L__BB2_11:
	setp.eq.s32 	%p9, %r7, 0;
	@%p9 bra 	$L__BB2_14;
	neg.s32 	%r24, %r7;
$L__BB2_13:
	.pragma "nounroll";
	fma.rn.f32 	%f173, %f173, 0f3F800008, 0f358637BD;
	fma.rn.f32 	%f172, %f172, 0f3F800008, 0f358637BD;
	fma.rn.f32 	%f171, %f171, 0f3F800008, 0f358637BD;
	fma.rn.f32 	%f170, %f170, 0f3F800008, 0f358637BD;
	add.s32 	%r24, %r24, 1;
	setp.ne.s32 	%p10, %r24, 0;
	@%p10 bra 	$L__BB2_13;
$L__BB2_14:
	add.f32 	%f146, %f173, 0f00000000;
	add.f32 	%f147, %f146, %f172;
	add.f32 	%f148, %f147, %f171;
	add.f32 	%f149, %f148, %f170;
	cvta.to.global.u64 	%rd2, %rd1;
	mul.wide.s32 	%rd3, %r1, 4;
	add.s64 	%rd4, %rd2, %rd3;
	st.global.f32 	[%rd4], %f149;
$L__BB2_15:
	ret;

}
	// .globl	_Z20fma_unroll_BK_kernelILi8ELi1EEvPfi
.visible .entry _Z20fma_unroll_BK_kernelILi8ELi1EEvPfi(
	.param .u64 .ptr .align 1 _Z20fma_unroll_BK_kernelILi8ELi1EEvPfi_param_0,
	.param .u32 _Z20fma_unroll_BK_kernelILi8ELi1EEvPfi_param_1
)
{
	.reg .pred 	%p<7>;
	.reg .b32 	%r<23>;
	.reg .b32 	%f<57>;
	.reg .b64 	%rd<5>;

	ld.param.u64 	%rd1, [_Z20fma_unroll_BK_kernelILi8ELi1EEvPfi_param_0];
	ld.param.u32 	%r9, [_Z20fma_unroll_BK_kernelILi8ELi1EEvPfi_param_1];
	mov.u32 	%r10, %ctaid.x;
	mov.u32 	%r11, %ntid.x;
	mov.u32 	%r12, %tid.x;
	mad.lo.s32 	%r1, %r10, %r11, %r12;
	setp.gt.s32 	%p1, %r1, 20479;
	@%p1 bra 	$L__BB3_10;
	mul.hi.s32 	%r13, %r1, -2078209981;
	add.s32 	%r14, %r13, %r1;
	shr.u32 	%r15, %r14, 31;
	shr.s32 	%r16, %r14, 4;
	add.s32 	%r17, %r16, %r15;
	mul.lo.s32 	%r18, %r17, 31;
	sub.s32 	%r19, %r1, %r18;
	cvt.rn.f32.s32 	%f11, %r19;
	fma.rn.f32 	%f55, %f11, 0f3C23D70A, 0f00000000;
	setp.lt.s32 	%p2, %r9, 1;
	@%p2 bra 	$L__BB3_9;
	and.b32  	%r2, %r9, 3;
	setp.lt.u32 	%p3, %r9, 4;
	@%p3 bra 	$L__BB3_5;
	and.b32  	%r20, %r9, 2147483644;
	neg.s32 	%r21, %r20;
$L__BB3_4:
	fma.rn.f32 	%f13, %f55, 0f3F800008, 0f358637BD;
	fma.rn.f32 	%f14, %f13, 0f3F800008, 0f358637BD;
	fma.rn.f32 	%f15, %f14, 0f3F800008, 0f358637BD;
	fma.rn.f32 	%f16, %f15, 0f3F800008, 0f358637BD;
	fma.rn.f32 	%f17, %f16, 0f3F800008, 0f358637BD;
	fma.rn.f32 	%f18, %f17, 0f3F800008, 0f358637BD;
	fma.rn.f32 	%f19, %f18, 0f3F800008, 0f358637BD;
	fma.rn.f32 	%f20, %f19, 0f3F800008, 0f358637BD;
	fma.rn.f32 	%f21, %f20, 0f3F800008, 0f358637BD;
	fma.rn.f32 	%f22, %f21, 0f3F800008, 0f358637BD;
	fma.rn.f32 	%f23, %f22, 0f3F800008, 0f358637BD;
	fma.rn.f32 	%f24, %f23, 0f3F800008, 0f358637BD;
	fma.rn.f32 	%f25, %f24, 0f3F800008, 0f358637BD;
	fma.rn.f32 	%f26, %f25, 0f3F800008, 0f358637BD;
	fma.rn.f32 	%f27, %f26, 0f3F800008, 0f358637BD;
	fma.rn.f32 	%f28, %f27, 0f3F800008, 0f358637BD;
	fma.rn.f32 	%f29, %f28, 0f3F800008, 0f358637BD;
	fma.rn.f32 	%f30, %f29, 0f3F800008, 0f358637BD;
	fma.rn.f32 	%f31, %f30, 0f3F800008, 0f358637BD;
	fma.rn.f32 	%f32, %f31, 0f3F800008, 0f358637BD;
	fma.rn.f32 	%f33, %f32, 0f3F800008, 0f358637BD;
	fma.rn.f32 	%f34, %f33, 0f3F800008, 0f358637BD;
	fma.rn.f32 	%f35, %f34, 0f3F800008, 0f358637BD;
	fma.rn.f32 	%f36, %f35, 0f3F800008, 0f358637BD;
	fma.rn.f32 	%f37, %f36, 0f3F800008, 0f358637BD;
	fma.rn.f32 	%f38, %f37, 0f3F800008, 0f358637BD;
	fma.rn.f32 	%f39, %f38, 0f3F800008, 0f358637BD;
	fma.rn.f32 	%f40, %f39, 0f3F800008, 0f358637BD;
	fma.rn.f32 	%f41, %f40, 0f3F800008, 0f358637BD;
	fma.rn.f32 	%f42, %f41, 0f3F800008, 0f358637BD;
	fma.rn.f32 	%f43, %f42, 0f3F800008, 0f358637BD;
	fma.rn.f32 	%f55, %f43, 0f3F800008, 0f358637BD;
	add.s32 	%r21, %r21, 4;
	setp.ne.s32 	%p4, %r21, 0;
	@%p4 bra 	$L__BB3_4;
$L__BB3_5:
	setp.eq.s32 	%p5, %r2, 0;
	@%p5 bra 	$L__BB3_8;
	neg.s32 	%r22, %r2;
$L__BB3_7:
	.pragma "nounroll";
	fma.rn.f32 	%f44, %f55, 0f3F800008, 0f358637BD;
	fma.rn.f32 	%f45, %f44, 0f3F800008, 0f358637BD;
	fma.rn.f32 	%f46, %f45, 0f3F800008, 0f358637BD;
	fma.rn.f32 	%f47, %f46, 0f3F800008, 0f358637BD;
	fma.rn.f32 	%f48, %f47, 0f3F800008, 0f358637BD;
	fma.rn.f32 	%f49, %f48, 0f3F800008, 0f358637BD;
	fma.rn.f32 	%f50, %f49, 0f3F800008, 0f358637BD;
	fma.rn.f32 	%f55, %f50, 0f3F800008, 0f358637BD;
	add.s32 	%r22, %r22, 1;
	setp.ne.s32 	%p6, %r22, 0;
	@%p6 bra 	$L__BB3_7;
$L__BB3_8:
	add.f32 	%f55, %f55, 0f00000000;
$L__BB3_9:
	cvta.to.global.u64 	%rd2, %rd1;
	mul.wide.s32 	%rd3, %r1, 4;
	add.s64 	%rd4, %rd2, %rd3;
	st.global.f32 	[%rd4], %f55;
$L__BB3_10:
	ret;

}
	// .globl	_Z20fma_unroll_BK_kernelILi8ELi2EEvPfi
.visible .entry _Z20fma_unroll_BK_kernelILi8ELi2EEvPfi(
	.param .u64 .ptr .align 1 _Z20fma_unroll_BK_kernelILi8ELi2EEvPfi_param_0,
	.param .u32 _Z20fma_unroll_BK_kernelILi8ELi2EEvPfi_param_1
)
{
	.reg .pred 	%p<11>;
	.reg .b32 	%r<21>;
	.reg .b32 	%f<146>;
	.reg .b64 	%rd<5>;

	ld.param.u64 	%rd1, [_Z20fma_unroll_BK_kernelILi8ELi2EEvPfi_param_0];
	ld.param.u32 	%r7, [_Z20fma_unroll_BK_kernelILi8ELi2EEvPfi_param_1];
	mov.u32 	%r8, %ctaid.x;
	mov.u32 	%r9, %ntid.x;
	mov.u32 	%r10, %tid.x;
	mad.lo.s32 	%r1, %r8, %r9, %r10;
	setp.gt.s32 	%p1, %r1, 20479;
	@%p1 bra 	$L__BB4_14;
	mul.hi.s32 	%r11, %r1, -2078209981;
	add.s32 	%r12, %r11, %r1;
	shr.u32 	%r13, %r12, 31;
	shr.s32 	%r14, %r12, 4;
	add.s32 	%r15, %r14, %r13;
	mul.lo.s32 	%r16, %r15, 31;
	sub.s32 	%r17, %r1, %r16;
	cvt.rn.f32.s32 	%f21, %r17;
	fma.rn.f32 	%f145, %f21, 0f3C23D70A, 0f00000000;
	fma.rn.f32 	%f144, %f21, 0f3C23D70A, 0f3A83126F;
	setp.gt.s32 	%p2, %r7, 0;
	@%p2 bra 	$L__BB4_2;
	bra.uni 	$L__BB4_13;
$L__BB4_2:
	and.b32  	%r2, %r7, 7;
	setp.lt.u32 	%p3, %r7, 8;
	@%p3 bra 	$L__BB4_5;
	and.b32  	%r18, %r7, 2147483640;
	neg.s32 	%r20, %r18;
$L__BB4_4:
	.pragma "nounroll";
	fma.rn.f32 	%f22, %f145, 0f3F800008, 0f358637BD;
	fma.rn.f32 	%f23, %f144, 0f3F800008, 0f358637BD;
	fma.rn.f32 	%f24, %f22, 0f3F800008, 0f358637BD;
	fma.rn.f32 	%f25, %f23, 0f3F800008, 0f358637BD;
	fma.rn.f32 	%f26, %f24, 0f3F800008, 0f358637BD;
	fma.rn.f32 	%f27, %f25, 0f3F800008, 0f358637BD;
	fma.rn.f32 	%f28, %f26, 0f3F800008, 0f358637BD;
	fma.rn.f32 	%f29, %f27, 0f3F800008, 0f358637BD;
	fma.rn.f32 	%f30, %f28, 0f3F800008, 0f358637BD;
	fma.rn.f32 	%f31, %f29, 0f3F800008, 0f358637BD;
	fma.rn.f32 	%f32, %f30, 0f3F800008, 0f358637BD;
	fma.rn.f32 	%f33, %f31, 0f3F800008, 0f358637BD;
	fma.rn.f32 	%f34, %f32, 0f3F800008, 0f358637BD;
	fma.rn.f32 	%f35, %f33, 0f3F800008, 0f358637BD;
	fma.rn.f32 	%f36, %f34, 0f3F800008, 0f358637BD;
	fma.rn.f32 	%f37, %f35, 0f3F800008, 0f358637BD;
	fma.rn.f32 	%f38, %f36, 0f3F800008, 0f358637BD;
	fma.rn.f32 	%f39, %f37, 0f3F800008, 0f358637BD;
	fma.rn.f32 	%f40, %f38, 0f3F800008, 0f358637BD;
	fma.rn.f32 	%f41, %f39, 0f3F800008, 0f358637BD;
	fma.rn.f32 	%f42, %f40, 0f3F800008, 0f358637BD;
	fma.rn.f32 	%f43, %f41, 0f3F800008, 0f358637BD;
	fma.rn.f32 	%f44, %f42, 0f3F800008, 0f358637BD;
	fma.rn.f32 	%f45, %f43, 0f3F800008, 0f358637BD;
	fma.rn.f32 	%f46, %f44, 0f3F800008, 0f358637BD;
	fma.rn.f32 	%f47, %f45, 0f3F800008, 0f358637BD;
	fma.rn.f32 	%f48, %f46, 0f3F800008, 0f358637BD;
	fma.rn.f32 	%f49, %f47, 0f3F800008, 0f358637BD;
	fma.rn.f32 	%f50, %f48, 0f3F800008, 0f358637BD;
	fma.rn.f32 	%f51, %f49, 0f3F800008, 0f358637BD;
	fma.rn.f32 	%f52, %f50, 0f3F800008, 0f358637BD;
	fma.rn.f32 	%f53, %f51, 0f3F800008, 0f358637BD;
	fma.rn.f32 	%f54, %f52, 0f3F800008, 0f358637BD;
	fma.rn.f32 	%f55, %f53, 0f3F800008, 0f358637BD;
	fma.rn.f32 	%f56, %f54, 0f3F800008, 0f358637BD;
	fma.rn.f32 	%f57, %f55, 0f3F800008, 0f358637BD;
	fma.rn.f32 	%f58, %f56, 0f3F800008, 0f358637BD;
	fma.rn.f32 	%f59, %f57, 0f3F800008, 0f358637BD;
	fma.rn.f32 	%f60, %f58, 0f3F800008, 0f358637BD;
	fma.rn.f32 	%f61, %f59, 0f3F800008, 0f358637BD;
	fma.rn.f32 	%f62, %f60, 0f3F800008, 0f358637BD;
	fma.rn.f32 	%f63, %f61, 0f3F800008, 0f358637BD;
	fma.rn.f32 	%f64, %f62, 0f3F800008, 0f358637BD;
	fma.rn.f32 	%f65, %f63, 0f3F800008, 0f358637BD;
	fma.rn.f32 	%f66, %f64, 0f3F800008, 0f358637BD;
	fma.rn.f32 	%f67, %f65, 0f3F800008, 0f358637BD;
	fma.rn.f32 	%f68, %f66, 0f3F800008, 0f358637BD;
	fma.rn.f32 	%f69, %f67, 0f3F800008, 0f358637BD;
	fma.rn.f32 	%f70, %f68, 0f3F800008, 0f358637BD;
	fma.rn.f32 	%f71, %f69, 0f3F800008, 0f358637BD;
	fma.rn.f32 	%f72, %f70, 0f3F800008, 0f358637BD;
	fma.rn.f32 	%f73, %f71, 0f3F800008, 0f358637BD;
	fma.rn.f32 	%f74, %f72, 0f3F800008, 0f358637BD;
	fma.rn.f32 	%f75, %f73, 0f3F800008, 0f358637BD;
	fma.rn.f32 	%f76, %f74, 0f3F800008, 0f358637BD;
	fma.rn.f32 	%f77, %f75, 0f3F800008, 0f358637BD;
	fma.rn.f32 	%f78, %f76, 0f3F800008, 0f358637BD;
	fma.rn.f32 	%f79, %f77, 0f3F800008, 0f358637BD;
	fma.rn.f32 	%f80, %f78, 0f3F800008, 0f358637BD;
	fma.rn.f32 	%f81, %f79, 0f3F800008, 0f358637BD;
	fma.rn.f32 	%f82, %f80, 0f3F800008, 0f358637BD;
	fma.rn.f32 	%f83, %f81, 0f3F800008, 0f358637BD;
	fma.rn.f32 	%f145, %f82, 0f3F800008, 0f358637BD;
	fma.rn.f32 	%f144, %f83, 0f3F800008, 0f358637BD;
	add.s32 	%r20, %r20, 8;
	setp.ne.s32 	%p4, %r20, 0;
	@%p4 bra 	$L__BB4_4;
$L__BB4_5:
	setp.eq.s32 	%p5, %r2, 0;
	@%p5 bra 	$L__BB4_13;
	and.b32  	%r6, %r7, 3;
	setp.lt.u32 	%p6, %r2, 4;
	@%p6 bra 	$L__BB4_8;
	fma.rn.f32 	%f84, %f145, 0f3F800008, 0f358637BD;
	fma.rn.f32 	%f85, %f144, 0f3F800008, 0f358637BD;
	fma.rn.f32 	%f86, %f84, 0f3F800008, 0f358637BD;
	fma.rn.f32 	%f87, %f85, 0f3F800008, 0f358637BD;
	fma.rn.f32 	%f88, %f86, 0f3F800008, 0f358637BD;
	fma.rn.f32 	%f89, %f87, 0f3F800008, 0f358637BD;
	fma.rn.f32 	%f90, %f88, 0f3F800008, 0f358637BD;
	fma.rn.f32 	%f91, %f89, 0f3F800008, 0f358637BD;
	fma.rn.f32 	%f92, %f90, 0f3F800008, 0f358637BD;
	fma.rn.f32 	%f93, %f91, 0f3F800008, 0f358637BD;
	fma.rn.f32 	%f94, %f92, 0f3F800008, 0f358637BD;
	fma.rn.f32 	%f95, %f93, 0f3F800008, 0f358637BD;
	fma.rn.f32 	%f96, %f94, 0f3F800008, 0f358637BD;
	fma.rn.f32 	%f97, %f95, 0f3F800008, 0f358637BD;
	fma.rn.f32 	%f98, %f96, 0f3F800008, 0f358637BD;
	fma.rn.f32 	%f99, %f97, 0f3F800008, 0f358637BD;
	fma.rn.f32 	%f100, %f98, 0f3F800008, 0f358637BD;
	fma.rn.f32 	%f101, %f99, 0f3F800008, 0f358637BD;
	fma.rn.f32 	%f102, %f100, 0f3F800008, 0f358637BD;
	fma.rn.f32 	%f103, %f101, 0f3F800008, 0f358637BD;
	fma.rn.f32 	%f104, %f102, 0f3F800008, 0f358637BD;
	fma.rn.f32 	%f105, %f103, 0f3F800008, 0f358637BD;
	fma.rn.f32 	%f106, %f104, 0f3F800008, 0f358637BD;
	fma.rn.f32 	%f107, %f105, 0f3F800008, 0f358637BD;
	fma.rn.f32 	%f108, %f106, 0f3F800008, 0f358637BD;
	fma.rn.f32 	%f109, %f107, 0f3F800008, 0f358637BD;
	fma.rn.f32 	%f110, %f108, 0f3F800008, 0f358637BD;
	fma.rn.f32 	%f111, %f109, 0f3F800008, 0f358637BD;
	fma.rn.f32 	%f112, %f110, 0f3F800008, 0f358637BD;
	fma.rn.f32 	%f113, %f111, 0f3F800008, 0f358637BD;
	fma.rn.f32 	%f145, %f112, 0f3F800008, 0f358637BD;
	fma.rn.f32 	%f144, %f113, 0f3F800008, 0f358637BD;
$L__BB4_8:
	setp.eq.s32 	%p7, %r6, 0;
	@%p7 bra 	$L__BB4_13;
	setp.eq.s32 	%p8, %r6, 1;
	@%p8 bra 	$L__BB4_11;
	fma.rn.f32 	%f114, %f145, 0f3F800008, 0f358637BD;
	fma.rn.f32 	%f115, %f144, 0f3F800008, 0f358637BD;
	fma.rn.f32 	%f116, %f114, 0f3F800008, 0f358637BD;
	fma.rn.f32 	%f117, %f115, 0f3F800008, 0f358637BD;
	fma.rn.f32 	%f118, %f116, 0f3F800008, 0f358637BD;
	fma.rn.f32 	%f119, %f117, 0f3F800008, 0f358637BD;
	fma.rn.f32 	%f120, %f118, 0f3F800008, 0f358637BD;
	fma.rn.f32 	%f121, %f119, 0f3F800008, 0f358637BD;
	fma.rn.f32 	%f122, %f120, 0f3F800008, 0f358637BD;
	fma.rn.f32 	%f123, %f121, 0f3F800008, 0f358637BD;
	fma.rn.f32 	%f124, %f122, 0f3F800008, 0f358637BD;
	fma.rn.f32 	%f125, %f123, 0f3F800008, 0f358637BD;
	fma.rn.f32 	%f126, %f124, 0f3F800008, 0f358637BD;
	fma.rn.f32 	%f127, %f125, 0f3F800008, 0f358637BD;
	fma.rn.f32 	%f145, %f126, 0f3F800008, 0f358637BD;
	fma.rn.f32 	%f144, %f127, 0f3F800008, 0f358637BD;
$L__BB4_11:
	and.b32  	%r19, %r7, 1;
	setp.eq.b32 	%p9, %r19, 1;
	not.pred 	%p10, %p9;
	@%p10 bra 	$L__BB4_13;
	fma.rn.f32 	%f128, %f145, 0f3F800008, 0f358637BD;
	fma.rn.f32 	%f129, %f144, 0f3F800008, 0f358637BD;
	fma.rn.f32 	%f130, %f128, 0f3F800008, 0f358637BD;
	fma.rn.f32 	%f131, %f129, 0f3F800008, 0f358637BD;
	fma.rn.f32 	%f132, %f130, 0f3F800008, 0f358637BD;
	fma.rn.f32 	%f133, %f131, 0f3F800008, 0f358637BD;
	fma.rn.f32 	%f145, %f132, 0f3F800008, 0f358637BD;
	fma.rn.f32 	%f144, %f133, 0f3F800008, 0f358637BD;
$L__BB4_13:
	add.f32 	%f134, %f145, 0f00000000;
	add.f32 	%f135, %f134, %f144;
	cvta.to.global.u64 	%rd2, %rd1;
	mul.wide.s32 	%rd3, %r1, 4;
	add.s64 	%rd4, %rd2, %rd3;
	st.global.f32 	[%rd4], %f135;
$L__BB4_14:
	ret;

}
	// .globl	_Z20fma_unroll_BK_kernelILi8ELi4EEvPfi
.visible .entry _Z20fma_unroll_BK_kernelILi8ELi4EEvPfi(
	.param .u64 .ptr .align 1 _Z20fma_unroll_BK_kernelILi8ELi4EEvPfi_param_0,
	.param .u32 _Z20fma_unroll_BK_kernelILi8ELi4EEvPfi_param_1
)
{
	.reg .pred 	%p<11>;
	.reg .b32 	%r<21>;
	.reg .b32 	%f<170>;
	.reg .b64 	%rd<5>;

	ld.param.u64 	%rd1, [_Z20fma_unroll_BK_kernelILi8ELi4EEvPfi_param_0];
	ld.param.u32 	%r7, [_Z20fma_unroll_BK_kernelILi8ELi4EEvPfi_param_1];
	mov.u32 	%r8, %ctaid.x;
	mov.u32 	%r9, %ntid.x;
	mov.u32 	%r10, %tid.x;
	mad.lo.s32 	%r1, %r8, %r9, %r10;
	setp.gt.s32 	%p1, %r1, 20479;
	@%p1 bra 	$L__BB5_14;
	mul.hi.s32 	%r11, %r1, -2078209981;
	add.s32 	%r12, %r11, %r1;
	shr.u32 	%r13, %r12, 31;
	shr.s32 	%r14, %r12, 4;
	add.s32 	%r15, %r14, %r13;
	mul.lo.s32 	%r16, %r15, 31;
	sub.s32 	%r17, %r1, %r16;
	cvt.rn.f32.s32 	%f41, %r17;
	fma.rn.f32 	%f169, %f41, 0f3C23D70A, 0f00000000;
	fma.rn.f32 	%f168, %f41, 0f3C23D70A, 0f3A83126F;
	fma.rn.f32 	%f167, %f41, 0f3C23D70A, 0f3B03126F;
	fma.rn.f32 	%f166, %f41, 0f3C23D70A, 0f3B449BA6;
	setp.gt.s32 	%p2, %r7, 0;
	@%p2 bra 	$L__BB5_2;
	bra.uni 	$L__BB5_13;
$L__BB5_2:
	and.b32  	%r2, %r7, 7;
	setp.lt.u32 	%p3, %r7, 8;
	@%p3 bra 	$L__BB5_5;
	and.b32  	%r18, %r7, 2147483640;
	neg.s32 	%r20, %r18;
$L__BB5_4:
	.pragma "nounroll";
	fma.rn.f32 	%f42, %f169, 0f3F800008, 0f358637BD;
	fma.rn.f32 	%f43, %f168, 0f3F800008, 0f358637BD;
	fma.rn.f32 	%f44, %f167, 0f3F800008, 0f358637BD;
	fma.rn.f32 	%f45, %f166, 0f3F800008, 0f358637BD;
	fma.rn.f32 	%f46, %f42, 0f3F800008, 0f358637BD;
	fma.rn.f32 	%f47, %f43, 0f3F800008, 0f358637BD;
	fma.rn.f32 	%f48, %f44, 0f3F800008, 0f358637BD;
	fma.rn.f32 	%f49, %f45, 0f3F800008, 0f358637BD;
	fma.rn.f32 	%f50, %f46, 0f3F800008, 0f358637BD;
	fma.rn.f32 	%f51, %f47, 0f3F800008, 0f358637BD;
	fma.rn.f32 	%f52, %f48, 0f3F800008, 0f358637BD;
	fma.rn.f32 	%f53, %f49, 0f3F800008, 0f358637BD;
	fma.rn.f32 	%f54, %f50, 0f3F800008, 0f358637BD;
	fma.rn.f32 	%f55, %f51, 0f3F800008, 0f358637BD;
	fma.rn.f32 	%f56, %f52, 0f3F800008, 0f358637BD;
	fma.rn.f32 	%f57, %f53, 0f3F800008, 0f358637BD;
	fma.rn.f32 	%f58, %f54, 0f3F800008, 0f358637BD;
	fma.rn.f32 	%f59, %f55, 0f3F800008, 0f358637BD;
	fma.rn.f32 	%f60, %f56, 0f3F800008, 0f358637BD;
	fma.rn.f32 	%f61, %f57, 0f3F800008, 0f358637BD;
	fma.rn.f32 	%f62, %f58, 0f3F800008, 0f358637BD;
	fma.rn.f32 	%f63, %f59, 0f3F800008, 0f358637BD;
	fma.rn.f32 	%f64, %f60, 0f3F800008, 0f358637BD;
	fma.rn.f32 	%f65, %f61, 0f3F800008, 0f358637BD;
	fma.rn.f32 	%f66, %f62, 0f3F800008, 0f358637BD;
	fma.rn.f32 	%f67, %f63, 0f3F800008, 0f358637BD;
	fma.rn.f32 	%f68, %f64, 0f3F800008, 0f358637BD;
	fma.rn.f32 	%f69, %f65, 0f3F800008, 0f358637BD;
	fma.rn.f32 	%f70, %f66, 0f3F800008, 0f358637BD;
	fma.rn.f32 	%f71, %f67, 0f3F800008, 0f358637BD;
	fma.rn.f32 	%f72, %f68, 0f3F800008, 0f358637BD;
	fma.rn.f32 	%f73, %f69, 0f3F800008, 0f358637BD;
	fma.rn.f32 	%f74, %f70, 0f3F800008, 0f358637BD;
	fma.rn.f32 	%f75, %f71, 0f3F800008, 0f358637BD;
	fma.rn.f32 	%f76, %f72, 0f3F800008, 0f358637BD;
	fma.rn.f32 	%f77, %f73, 0f3F800008, 0f358637BD;
	fma.rn.f32 	%f78, %f74, 0f3F800008, 0f358637BD;
	fma.rn.f32 	%f79, %f75, 0f3F800008, 0f358637BD;
	fma.rn.f32 	%f80, %f76, 0f3F800008, 0f358637BD;
	fma.rn.f32 	%f81, %f77, 0f3F800008, 0f358637BD;
	fma.rn.f32 	%f82, %f78, 0f3F800008, 0f358637BD;
	fma.rn.f32 	%f83, %f79, 0f3F800008, 0f358637BD;
	fma.rn.f32 	%f84, %f80, 0f3F800008, 0f358637BD;
	fma.rn.f32 	%f85, %f81, 0f3F800008, 0f358637BD;
	fma.rn.f32 	%f86, %f82, 0f3F800008, 0f358637BD;
	fma.rn.f32 	%f87, %f83, 0f3F800008, 0f358637BD;
	fma.rn.f32 	%f88, %f84, 0f3F800008, 0f358637BD;
	fma.rn.f32 	%f89, %f85, 0f3F800008, 0f358637BD;
	fma.rn.f32 	%f90, %f86, 0f3F800008, 0f358637BD;
	fma.rn.f32 	%f91, %f87, 0f3F800008, 0f358637BD;
	fma.rn.f32 	%f92, %f88, 0f3F800008, 0f358637BD;
	fma.rn.f32 	%f93, %f89, 0f3F800008, 0f358637BD;
	fma.rn.f32 	%f94, %f90, 0f3F800008, 0f358637BD;
	fma.rn.f32 	%f95, %f91, 0f3F800008, 0f358637BD;
	fma.rn.f32 	%f96, %f92, 0f3F800008, 0f358637BD;
	fma.rn.f32 	%f97, %f93, 0f3F800008, 0f358637BD;
	fma.rn.f32 	%f98, %f94, 0f3F800008, 0f358637BD;
	fma.rn.f32 	%f99, %f95, 0f3F800008, 0f358637BD;
	fma.rn.f32 	%f100, %f96, 0f3F800008, 0f358637BD;
	fma.rn.f32 	%f101, %f97, 0f3F800008, 0f358637BD;
	fma.rn.f32 	%f169, %f98, 0f3F800008, 0f358637BD;
	fma.rn.f32 	%f168, %f99, 0f3F800008, 0f358637BD;
	fma.rn.f32 	%f167, %f100, 0f3F800008, 0f358637BD;
	fma.rn.f32 	%f166, %f101, 0f3F800008, 0f358637BD;
	add.s32 	%r20, %r20, 8;
	setp.ne.s32 	%p4, %r20, 0;
	@%p4 bra 	$L__BB5_4;
$L__BB5_5:
	setp.eq.s32 	%p5, %r2, 0;
	@%p5 bra 	$L__BB5_13;
	and.b32  	%r6, %r7, 3;
	setp.lt.u32 	%p6, %r2, 4;
	@%p6 bra 	$L__BB5_8;
	fma.rn.f32 	%f102, %f169, 0f3F800008, 0f358637BD;
	fma.rn.f32 	%f103, %f168, 0f3F800008, 0f358637BD;
	fma.rn.f32 	%f104, %f167, 0f3F800008, 0f358637BD;
	fma.rn.f32 	%f105, %f166, 0f3F800008, 0f358637BD;
	fma.rn.f32 	%f106, %f102, 0f3F800008, 0f358637BD;
	fma.rn.f32 	%f107, %f103, 0f3F800008, 0f358637BD;
	fma.rn.f32 	%f108, %f104, 0f3F800008, 0f358637BD;
	fma.rn.f32 	%f109, %f105, 0f3F800008, 0f358637BD;
	fma.rn.f32 	%f110, %f106, 0f3F800008, 0f358637BD;
	fma.rn.f32 	%f111, %f107, 0f3F800008, 0f358637BD;
	fma.rn.f32 	%f112, %f108, 0f3F800008, 0f358637BD;
	fma.rn.f32 	%f113, %f109, 0f3F800008, 0f358637BD;
	fma.rn.f32 	%f114, %f110, 0f3F800008, 0f358637BD;
	fma.rn.f32 	%f115, %f111, 0f3F800008, 0f358637BD;
	fma.rn.f32 	%f116, %f112, 0f3F800008, 0f358637BD;
	fma.rn.f32 	%f117, %f113, 0f3F800008, 0f358637BD;
	fma.rn.f32 	%f118, %f114, 0f3F800008, 0f358637BD;
	fma.rn.f32 	%f119, %f115, 0f3F800008, 0f358637BD;
	fma.rn.f32 	%f120, %f116, 0f3F800008, 0f358637BD;
	fma.rn.f32 	%f121, %f117, 0f3F800008, 0f358637BD;
	fma.rn.f32 	%f122, %f118, 0f3F800008, 0f358637BD;
	fma.rn.f32 	%f123, %f119, 0f3F800008, 0f358637BD;
	fma.rn.f32 	%f124, %f120, 0f3F800008, 0f358637BD;
	fma.rn.f32 	%f125, %f121, 0f3F800008, 0f358637BD;
	fma.rn.f32 	%f126, %f122, 0f3F800008, 0f358637BD;
	fma.rn.f32 	%f127, %f123, 0f3F800008, 0f358637BD;
	fma.rn.f32 	%f128, %f124, 0f3F800008, 0f358637BD;
	fma.rn.f32 	%f129, %f125, 0f3F800008, 0f358637BD;
	fma.rn.f32 	%f169, %f126, 0f3F800008, 0f358637BD;
	fma.rn.f32 	%f168, %f127, 0f3F800008, 0f358637BD;
	fma.rn.f32 	%f167, %f128, 0f3F800008, 0f358637BD;
	fma.rn.f32 	%f166, %f129, 0f3F800008, 0f358637BD;
$L__BB5_8:
	setp.eq.s32 	%p7, %r6, 0;
	@%p7 bra 	$L__BB5_13;
	setp.eq.s32 	%p8, %r6, 1;
	@%p8 bra 	$L__BB5_11;
	fma.rn.f32 	%f130, %f169, 0f3F800008, 0f358637BD;
	fma.rn.f32 	%f131, %f168, 0f3F800008, 0f358637BD;
	fma.rn.f32 	%f132, %f167, 0f3F800008, 0f358637BD;
	fma.rn.f32 	%f133, %f166, 0f3F800008, 0f358637BD;
	fma.rn.f32 	%f134, %f130, 0f3F800008, 0f358637BD;
	fma.rn.f32 	%f135, %f131, 0f3F800008, 0f358637BD;
	fma.rn.f32 	%f136, %f132, 0f3F800008, 0f358637BD;
	fma.rn.f32 	%f137, %f133, 0f3F800008, 0f358637BD;
	fma.rn.f32 	%f138, %f134, 0f3F800008, 0f358637BD;
	fma.rn.f32 	%f139, %f135, 0f3F800008, 0f358637BD;
	fma.rn.f32 	%f140, %f136, 0f3F800008, 0f358637BD;
	fma.rn.f32 	%f141, %f137, 0f3F800008, 0f358637BD;
	fma.rn.f32 	%f169, %f138, 0f3F800008, 0f358637BD;
	fma.rn.f32 	%f168, %f139, 0f3F800008, 0f358637BD;
	fma.rn.f32 	%f167, %f140, 0f3F800008, 0f358637BD;
	fma.rn.f32 	%f166, %f141, 0f3F800008, 0f358637BD;
$L__BB5_11:
	and.b32  	%r19, %r7, 1;
	setp.eq.b32 	%p9, %r19, 1;
	not.pred 	%p10, %p9;
	@%p10 bra 	$L__BB5_13;
	fma.rn.f32 	%f142, %f169, 0f3F800008, 0f358637BD;
	fma.rn.f32 	%f143, %f168, 0f3F800008, 0f358637BD;
	fma.rn.f32 	%f144, %f167, 0f3F800008, 0f358637BD;
	fma.rn.f32 	%f145, %f166, 0f3F800008, 0f358637BD;
	fma.rn.f32 	%f169, %f142, 0f3F800008, 0f358637BD;
	fma.rn.f32 	%f168, %f143, 0f3F800008, 0f358637BD;
	fma.rn.f32 	%f167, %f144, 0f3F800008, 0f358637BD;
	fma.rn.f32 	%f166, %f145, 0f3F800008, 0f358637BD;
$L__BB5_13:
	add.f32 	%f146, %f169, 0f00000000;
	add.f32 	%f147, %f146, %f168;
	add.f32 	%f148, %f147, %f167;
	add.f32 	%f149, %f148, %f166;
	cvta.to.global.u64 	%rd2, %rd1;
	mul.wide.s32 	%rd3, %r1, 4;
	add.s64 	%rd4, %rd2, %rd3;
	st.global.f32 	[%rd4], %f149;
$L__BB5_14:
	ret;

}
	// .globl	_Z20fma_unroll_BK_kernelILi8ELi8EEvPfi
.visible .entry _Z20fma_unroll_BK_kernelILi8ELi8EEvPfi(
	.param .u64 .ptr .align 1 _Z20fma_unroll_BK_kernelILi8ELi8EEvPfi_param_0,
	.param .u32 _Z20fma_unroll_BK_kernelILi8ELi8EEvPfi_param_1
)
{
	.reg .pred 	%p<11>;
	.reg .b32 	%r<21>;
	.reg .b32 	%f<219>;
	.reg .b64 	%rd<5>;

	ld.param.u64 	%rd1, [_Z20fma_unroll_BK_kernelILi8ELi8EEvPfi_param_0];
	ld.param.u32 	%r7, [_Z20fma_unroll_BK_kernelILi8ELi8EEvPfi_param_1];
	mov.u32 	%r8, %ctaid.x;
	mov.u32 	%r9, %ntid.x;
	mov.u32 	%r10, %tid.x;
	mad.lo.s32 	%r1, %r8, %r9, %r10;
	setp.gt.s32 	%p1, %r1, 20479;
	@%p1 bra 	$L__BB6_14;
	mul.hi.s32 	%r11, %r1, -2078209981;
	add.s32 	%r12, %r11, %r1;
	shr.u32 	%r13, %r12, 31;
	shr.s32 	%r14, %r12, 4;
	add.s32 	%r15, %r14, %r13;
	mul.lo.s32 	%r16, %r15, 31;
	sub.s32 	%r17, %r1, %r16;
	cvt.rn.f32.s32 	%f81, %r17;
	mul.f32 	%f82, %f81, 0f3C23D70A;
	add.f32 	%f218, %f82, 0f00000000;
	add.f32 	%f217, %f82, 0f3A83126F;
	add.f32 	%f216, %f82, 0f3B03126F;
	add.f32 	%f215, %f82, 0f3B449BA6;
	add.f32 	%f214, %f82, 0f3B83126F;
	add.f32 	%f213, %f82, 0f3BA3D70B;
	add.f32 	%f212, %f82, 0f3BC49BA6;
	add.f32 	%f211, %f82, 0f3BE56042;
	setp.gt.s32 	%p2, %r7, 0;
	@%p2 bra 	$L__BB6_2;
	bra.uni 	$L__BB6_13;
$L__BB6_2:
	and.b32  	%r2, %r7, 7;
	setp.lt.u32 	%p3, %r7, 8;
	@%p3 bra 	$L__BB6_5;
	and.b32  	%r18, %r7, 2147483640;
	neg.s32 	%r20, %r18;
$L__BB6_4:
	.pragma "nounroll";
	fma.rn.f32 	%f83, %f218, 0f3F800008, 0f358637BD;
	fma.rn.f32 	%f84, %f217, 0f3F800008, 0f358637BD;
	fma.rn.f32 	%f85, %f216, 0f3F800008, 0f358637BD;
	fma.rn.f32 	%f86, %f215, 0f3F800008, 0f358637BD;
	fma.rn.f32 	%f87, %f214, 0f3F800008, 0f358637BD;
	fma.rn.f32 	%f88, %f213, 0f3F800008, 0f358637BD;
	fma.rn.f32 	%f89, %f212, 0f3F800008, 0f358637BD;
	fma.rn.f32 	%f90, %f211, 0f3F800008, 0f358637BD;
	fma.rn.f32 	%f91, %f83, 0f3F800008, 0f358637BD;
	fma.rn.f32 	%f92, %f84, 0f3F800008, 0f358637BD;
	fma.rn.f32 	%f93, %f85, 0f3F800008, 0f358637BD;
	fma.rn.f32 	%f94, %f86, 0f3F800008, 0f358637BD;
	fma.rn.f32 	%f95, %f87, 0f3F800008, 0f358637BD;
	fma.rn.f32 	%f96, %f88, 0f3F800008, 0f358637BD;
	fma.rn.f32 	%f97, %f89, 0f3F800008, 0f358637BD;
	fma.rn.f32 	%f98, %f90, 0f3F800008, 0f358637BD;
	fma.rn.f32 	%f99, %f91, 0f3F800008, 0f358637BD;
	fma.rn.f32 	%f100, %f92, 0f3F800008, 0f358637BD;
	fma.rn.f32 	%f101, %f93, 0f3F800008, 0f358637BD;
	fma.rn.f32 	%f102, %f94, 0f3F800008, 0f358637BD;
	fma.rn.f32 	%f103, %f95, 0f3F800008, 0f358637BD;
	fma.rn.f32 	%f104, %f96, 0f3F800008, 0f358637BD;
	fma.rn.f32 	%f105, %f97, 0f3F800008, 0f358637BD;
	fma.rn.f32 	%f106, %f98, 0f3F800008, 0f358637BD;
	fma.rn.f32 	%f107, %f99, 0f3F800008, 0f358637BD;
	fma.rn.f32 	%f108, %f100, 0f3F800008, 0f358637BD;
	fma.rn.f32 	%f109, %f101, 0f3F800008, 0f358637BD;
	fma.rn.f32 	%f110, %f102, 0f3F800008, 0f358637BD;
	fma.rn.f32 	%f111, %f103, 0f3F800008, 0f358637BD;
	fma.rn.f32 	%f112, %f104, 0f3F800008, 0f358637BD;
	fma.rn.f32 	%f113, %f105, 0f3F800008, 0f358637BD;
	fma.rn.f32 	%f114, %f106, 0f3F800008, 0f358637BD;
	fma.rn.f32 	%f115, %f107, 0f3F800008, 0f358637BD;
	fma.rn.f32 	%f116, %f108, 0f3F800008, 0f358637BD;
	fma.rn.f32 	%f117, %f109, 0f3F800008, 0f358637BD;
	fma.rn.f32 	%f118, %f110, 0f3F800008, 0f358637BD;
	fma.rn.f32 	%f119, %f111, 0f3F800008, 0f358637BD;
	fma.rn.f32 	%f120, %f112, 0f3F800008, 0f358637BD;
	fma.rn.f32 	%f121, %f113, 0f3F800008, 0f358637BD;
	fma.rn.f32 	%f122, %f114, 0f3F800008, 0f358637BD;
	fma.rn.f32 	%f123, %f115, 0f3F800008, 0f358637BD;
	fma.rn.f32 	%f124, %f116, 0f3F800008, 0f358637BD;
	fma.rn.f32 	%f125, %f117, 0f3F800008, 0f358637BD;
	fma.rn.f32 	%f126, %f118, 0f3F800008, 0f358637BD;
	fma.rn.f32 	%f127, %f119, 0f3F800008, 0f358637BD;
	fma.rn.f32 	%f128, %f120, 0f3F800008, 0f358637BD;
	fma.rn.f32 	%f129, %f121, 0f3F800008, 0f358637BD;
	fma.rn.f32 	%f130, %f122, 0f3F800008, 0f358637BD;
	fma.rn.f32 	%f131, %f123, 0f3F800008, 0f358637BD;
	fma.rn.f32 	%f132, %f124, 0f3F800008, 0f358637BD;
	fma.rn.f32 	%f133, %f125, 0f3F800008, 0f358637BD;
	fma.rn.f32 	%f134, %f126, 0f3F800008, 0f358637BD;
	fma.rn.f32 	%f135, %f127, 0f3F800008, 0f358637BD;
	fma.rn.f32 	%f136, %f128, 0f3F800008, 0f358637BD;
	fma.rn.f32 	%f137, %f129, 0f3F800008, 0f358637BD;
	fma.rn.f32 	%f138, %f130, 0f3F800008, 0f358637BD;
	fma.rn.f32 	%f218, %f131, 0f3F800008, 0f358637BD;
	fma.rn.f32 	%f217, %f132, 0f3F800008, 0f358637BD;
	fma.rn.f32 	%f216, %f133, 0f3F800008, 0f358637BD;
	fma.rn.f32 	%f215, %f134, 0f3F800008, 0f358637BD;
	fma.rn.f32 	%f214, %f135, 0f3F800008, 0f358637BD;
	fma.rn.f32 	%f213, %f136, 0f3F800008, 0f358637BD;
	fma.rn.f32 	%f212, %f137, 0f3F800008, 0f358637BD;
	fma.rn.f32 	%f211, %f138, 0f3F800008, 0f358637BD;
	add.s32 	%r20, %r20, 8;
	setp.ne.s32 	%p4, %r20, 0;
	@%p4 bra 	$L__BB6_4;
$L__BB6_5:
	setp.eq.s32 	%p5, %r2, 0;
	@%p5 bra 	$L__BB6_13;
	and.b32  	%r6, %r7, 3;
	setp.lt.u32 	%p6, %r2, 4;
	@%p6 bra 	$L__BB6_8;
	fma.rn.f32 	%f139, %f218, 0f3F800008, 0f358637BD;
	fma.rn.f32 	%f140, %f217, 0f3F800008, 0f358637BD;
	fma.rn.f32 	%f141, %f216, 0f3F800008, 0f358637BD;
	fma.rn.f32 	%f142, %f215, 0f3F800008, 0f358637BD;
	fma.rn.f32 	%f143, %f214, 0f3F800008, 0f358637BD;
	fma.rn.f32 	%f144, %f213, 0f3F800008, 0f358637BD;
	fma.rn.f32 	%f145, %f212, 0f3F800008, 0f358637BD;
	fma.rn.f32 	%f146, %f211, 0f3F800008, 0f358637BD;
	fma.rn.f32 	%f147, %f139, 0f3F800008, 0f358637BD;
	fma.rn.f32 	%f148, %f140, 0f3F800008, 0f358637BD;
	fma.rn.f32 	%f149, %f141, 0f3F800008, 0f358637BD;
	fma.rn.f32 	%f150, %f142, 0f3F800008, 0f358637BD;
	fma.rn.f32 	%f151, %f143, 0f3F800008, 0f358637BD;
	fma.rn.f32 	%f152, %f144, 0f3F800008, 0f358637BD;
	fma.rn.f32 	%f153, %f145, 0f3F800008, 0f358637BD;
	fma.rn.f32 	%f154, %f146, 0f3F800008, 0f358637BD;
	fma.rn.f32 	%f155, %f147, 0f3F800008, 0f358637BD;
	fma.rn.f32 	%f156, %f148, 0f3F800008, 0f358637BD;
	fma.rn.f32 	%f157, %f149, 0f3F800008, 0f358637BD;
	fma.rn.f32 	%f158, %f150, 0f3F800008, 0f358637BD;
	fma.rn.f32 	%f159, %f151, 0f3F800008, 0f358637BD;
	fma.rn.f32 	%f160, %f152, 0f3F800008, 0f358637BD;
	fma.rn.f32 	%f161, %f153, 0f3F800008, 0f358637BD;
	fma.rn.f32 	%f162, %f154, 0f3F800008, 0f358637BD;
	fma.rn.f32 	%f218, %f155, 0f3F800008, 0f358637BD;
	fma.rn.f32 	%f217, %f156, 0f3F800008, 0f358637BD;
	fma.rn.f32 	%f216, %f157, 0f3F800008, 0f358637BD;
	fma.rn.f32 	%f215, %f158, 0f3F800008, 0f358637BD;
	fma.rn.f32 	%f214, %f159, 0f3F800008, 0f358637BD;
	fma.rn.f32 	%f213, %f160, 0f3F800008, 0f358637BD;
	fma.rn.f32 	%f212, %f161, 0f3F800008, 0f358637BD;
	fma.rn.f32 	%f211, %f162, 0f3F800008, 0f358637BD;
$L__BB6_8:
	setp.eq.s32 	%p7, %r6, 0;
	@%p7 bra 	$L__BB6_13;
	setp.eq.s32 	%p8, %r6, 1;
	@%p8 bra 	$L__BB6_11;
	fma.rn.f32 	%f163, %f218, 0f3F800008, 0f358637BD;
	fma.rn.f32 	%f164, %f217, 0f3F800008, 0f358637BD;
	fma.rn.f32 	%f165, %f216, 0f3F800008, 0f358637BD;
	fma.rn.f32 	%f166, %f215, 0f3F800008, 0f358637BD;
	fma.rn.f32 	%f167, %f214, 0f3F800008, 0f358637BD;
	fma.rn.f32 	%f168, %f213, 0f3F800008, 0f358637BD;
	fma.rn.f32 	%f169, %f212, 0f3F800008, 0f358637BD;
	fma.rn.f32 	%f170, %f211, 0f3F800008, 0f358637BD;
	fma.rn.f32 	%f218, %f163, 0f3F800008, 0f358637BD;
	fma.rn.f32 	%f217, %f164, 0f3F800008, 0f358637BD;
	fma.rn.f32 	%f216, %f165, 0f3F800008, 0f358637BD;
	fma.rn.f32 	%f215, %f166, 0f3F800008, 0f358637BD;
	fma.rn.f32 	%f214, %f167, 0f3F800008, 0f358637BD;
	fma.rn.f32 	%f213, %f168, 0f3F800008, 0f358637BD;
	fma.rn.f32 	%f212, %f169, 0f3F800008, 0f358637BD;
	fma.rn.f32 	%f211, %f170, 0f3F800008, 0f358637BD;
$L__BB6_11:
	and.b32  	%r19, %r7, 1;
	setp.eq.b32 	%p9, %r19, 1;
	not.pred 	%p10, %p9;
	@%p10 bra 	$L__BB6_13;
	fma.rn.f32 	%f218, %f218, 0f3F800008, 0f358637BD;
	fma.rn.f32 	%f217, %f217, 0f3F800008, 0f358637BD;
	fma.rn.f32 	%f216, %f216, 0f3F800008, 0f358637BD;
	fma.rn.f32 	%f215, %f215, 0f3F800008, 0f358637BD;
	fma.rn.f32 	%f214, %f214, 0f3F800008, 0f358637BD;
	fma.rn.f32 	%f213, %f213, 0f3F800008, 0f358637BD;
	fma.rn.f32 	%f212, %f212, 0f3F800008, 0f358637BD;
	fma.rn.f32 	%f211, %f211, 0f3F800008, 0f358637BD;
$L__BB6_13:
	add.f32 	%f171, %f218, 0f00000000;
	add.f32 	%f172, %f171, %f217;
	add.f32 	%f173, %f172, %f216;
	add.f32 	%f174, %f173, %f215;
	add.f32 	%f175, %f174, %f214;
	add.f32 	%f176, %f175, %f213;
	add.f32 	%f177, %f176, %f212;
	add.f32 	%f178, %f177, %f211;
	cvta.to.global.u64 	%rd2, %rd1;
	mul.wide.s32 	%rd3, %r1, 4;
	add.s64 	%rd4, %rd2, %rd3;
	st.global.f32 	[%rd4], %f178;
$L__BB6_14:
	ret;

}
	// .globl	_Z20fma_unroll_BK_kernelILi16ELi1EEvPfi
.visible .entry _Z20fma_unroll_BK_kernelILi16ELi1EEvPfi(
	.param .u64 .ptr .align 1 _Z20fma_unroll_BK_kernelILi16ELi1EEvPfi_param_0,
	.param .u32 _Z20fma_unroll_BK_kernelILi16ELi1EEvPfi_param_1
)
{
	.reg .pred 	%p<7>;
	.reg .b32 	%r<23>;
	.reg .b32 	%f<97>;
	.reg .b64 	%rd<5>;

	ld.param.u64 	%rd1, [_Z20fma_unroll_BK_kernelILi16ELi1EEvPfi_param_0];
	ld.param.u32 	%r9, [_Z20fma_unroll_BK_kernelILi16ELi1EEvPfi_param_1];
	mov.u32 	%r10, %ctaid.x;
	mov.u32 	%r11, %ntid.x;
	mov.u32 	%r12, %tid.x;
	mad.lo.s32 	%r1, %r10, %r11, %r12;
	setp.gt.s32 	%p1, %r1, 20479;
	@%p1 bra 	$L__BB7_10;
	mul.hi.s32 	%r13, %r1, -2078209981;
	add.s32 	%r14, %r13, %r1;
	shr.u32 	%r15, %r14, 31;
	shr.s32 	%r16, %r14, 4;
	add.s32 	%r17, %r16, %r15;
	mul.lo.s32 	%r18, %r17, 31;
	sub.s32 	%r19, %r1, %r18;
	cvt.rn.f32.s32 	%f11, %r19;
	fma.rn.f32 	%f95, %f11, 0f3C23D70A, 0f00000000;
	setp.lt.s32 	%p2, %r9, 1;
	@%p2 bra 	$L__BB7_9;
	and.b32  	%r2, %r9, 3;
	setp.lt.u32 	%p3, %r9, 4;
	@%p3 bra 	$L__BB7_5;
	and.b32  	%r20, %r9, 2147483644;
	neg.s32 	%r21, %r20;
$L__BB7_4:
	fma.rn.f32 	%f13, %f95, 0f3F800008, 0f358637BD;
	fma.rn.f32 	%f14, %f13, 0f3F800008, 0f358637BD;
	fma.rn.f32 	%f15, %f14, 0f3F800008, 0f358637BD;
	fma.rn.f32 	%f16, %f15, 0f3F800008, 0f358637BD;
	fma.rn.f32 	%f17, %f16, 0f3F800008, 0f358637BD;
	fma.rn.f32 	%f18, %f17, 0f3F800008, 0f358637BD;
	fma.rn.f32 	%f19, %f18, 0f3F800008, 0f358637BD;
	fma.rn.f32 	%f20, %f19, 0f3F800008, 0f358637BD;
	fma.rn.f32 	%f21, %f20, 0f3F800008, 0f358637BD;
	fma.rn.f32 	%f22, %f21, 0f3F800008, 0f358637BD;
	fma.rn.f32 	%f23, %f22, 0f3F800008, 0f358637BD;
	fma.rn.f32 	%f24, %f23, 0f3F800008, 0f358637BD;
	fma.rn.f32 	%f25, %f24, 0f3F800008, 0f358637BD;
	fma.rn.f32 	%f26, %f25, 0f3F800008, 0f358637BD;
	fma.rn.f32 	%f27, %f26, 0f3F800008, 0f358637BD;
	fma.rn.f32 	%f28, %f27, 0f3F800008, 0f358637BD;
	fma.rn.f32 	%f29, %f28, 0f3F800008, 0f358637BD;
	fma.rn.f32 	%f30, %f29, 0f3F800008, 0f358637BD;
	fma.rn.f32 	%f31, %f30, 0f3F800008, 0f358637BD;
	fma.rn.f32 	%f32, %f31, 0f3F800008, 0f358637BD;
	fma.rn.f32 	%f33, %f32, 0f3F800008, 0f358637BD;
	fma.rn.f32 	%f34, %f33, 0f3F800008, 0f358637BD;
	fma.rn.f32 	%f35, %f34, 0f3F800008, 0f358637BD;
	fma.rn.f32 	%f36, %f35, 0f3F800008, 0f358637BD;
	fma.rn.f32 	%f37, %f36, 0f3F800008, 0f358637BD;
	fma.rn.f32 	%f38, %f37, 0f3F800008, 0f358637BD;
	fma.rn.f32 	%f39, %f38, 0f3F800008, 0f358637BD;
	fma.rn.f32 	%f40, %f39, 0f3F800008, 0f358637BD;
	fma.rn.f32 	%f41, %f40, 0f3F800008, 0f358637BD;
	fma.rn.f32 	%f42, %f41, 0f3F800008, 0f358637BD;
	fma.rn.f32 	%f43, %f42, 0f3F800008, 0f358637BD;
	fma.rn.f32 	%f44, %f43, 0f3F800008, 0f358637BD;
	fma.rn.f32 	%f45, %f44, 0f3F800008, 0f358637BD;
	fma.rn.f32 	%f46, %f45, 0f3F800008, 0f358637BD;
	fma.rn.f32 	%f47, %f46, 0f3F800008, 0f358637BD;
	fma.rn.f32 	%f48, %f47, 0f3F800008, 0f358637BD;
	fma.rn.f32 	%f49, %f48, 0f3F800008, 0f358637BD;
	fma.rn.f32 	%f50, %f49, 0f3F800008, 0f358637BD;
	fma.rn.f32 	%f51, %f50, 0f3F800008, 0f358637BD;
	fma.rn.f32 	%f52, %f51, 0f3F800008, 0f358637BD;
	fma.rn.f32 	%f53, %f52, 0f3F800008, 0f358637BD;
	fma.rn.f32 	%f54, %f53, 0f3F800008, 0f358637BD;
	fma.rn.f32 	%f55, %f54, 0f3F800008, 0f358637BD;
	fma.rn.f32 	%f56, %f55, 0f3F800008, 0f358637BD;
	fma.rn.f32 	%f57, %f56, 0f3F800008, 0f358637BD;
	fma.rn.f32 	%f58, %f57, 0f3F800008, 0f358637BD;
	fma.rn.f32 	%f59, %f58, 0f3F800008, 0f358637BD;
	fma.rn.f32 	%f60, %f59, 0f3F800008, 0f358637BD;
	fma.rn.f32 	%f61, %f60, 0f3F800008, 0f358637BD;
	fma.rn.f32 	%f62, %f61, 0f3F800008, 0f358637BD;
	fma.rn.f32 	%f63, %f62, 0f3F800008, 0f358637BD;
	fma.rn.f32 	%f64, %f63, 0f3F800008, 0f358637BD;
	fma.rn.f32 	%f65, %f64, 0f3F800008, 0f358637BD;
	fma.rn.f32 	%f66, %f65, 0f3F800008, 0f358637BD;
	fma.rn.f32 	%f67, %f66, 0f3F800008, 0f358637BD;
	fma.rn.f32 	%f68, %f67, 0f3F800008, 0f358637BD;
	fma.rn.f32 	%f69, %f68, 0f3F800008, 0f358637BD;
	fma.rn.f32 	%f70, %f69, 0f3F800008, 0f358637BD;
	fma.rn.f32 	%f71, %f70, 0f3F800008, 0f358637BD;
	fma.rn.f32 	%f72, %f71, 0f3F800008, 0f358637BD;
	fma.rn.f32 	%f73, %f72, 0f3F800008, 0f358637BD;
	fma.rn.f32 	%f74, %f73, 0f3F800008, 0f358637BD;
	fma.rn.f32 	%f75, %f74, 0f3F800008, 0f358637BD;
	fma.rn.f32 	%f95, %f75, 0f3F800008, 0f358637BD;
	add.s32 	%r21, %r21, 4;
	setp.ne.s32 	%p4, %r21, 0;
	@%p4 bra 	$L__BB7_4;
$L__BB7_5:
	setp.eq.s32 	%p5, %r2, 0;
	@%p5 bra 	$L__BB7_8;
	neg.s32 	%r22, %r2;
$L__BB7_7:
	.pragma "nounroll";
	fma.rn.f32 	%f76, %f95, 0f3F800008, 0f358637BD;
	fma.rn.f32 	%f77, %f76, 0f3F800008, 0f358637BD;
	fma.rn.f32 	%f78, %f77, 0f3F800008, 0f358637BD;
	fma.rn.f32 	%f79, %f78, 0f3F800008, 0f358637BD;
	fma.rn.f32 	%f80, %f79, 0f3F800008, 0f358637BD;
	fma.rn.f32 	%f81, %f80, 0f3F800008, 0f358637BD;
	fma.rn.f32 	%f82, %f81, 0f3F800008, 0f358637BD;
	fma.rn.f32 	%f83, %f82, 0f3F800008, 0f358637BD;
	fma.rn.f32 	%f84, %f83, 0f3F800008, 0f358637BD;
	fma.rn.f32 	%f85, %f84, 0f3F800008, 0f358637BD;
	fma.rn.f32 	%f86, %f85, 0f3F800008, 0f358637BD;
	fma.rn.f32 	%f87, %f86, 0f3F800008, 0f358637BD;
	fma.rn.f32 	%f88, %f87, 0f3F800008, 0f358637BD;
	fma.rn.f32 	%f89, %f88, 0f3F800008, 0f358637BD;
	fma.rn.f32 	%f90, %f89, 0f3F800008, 0f358637BD;
	fma.rn.f32 	%f95, %f90, 0f3F800008, 0f358637BD;
	add.s32 	%r22, %r22, 1;
	setp.ne.s32 	%p6, %r22, 0;
	@%p6 bra 	$L__BB7_7;
$L__BB7_8:
	add.f32 	%f95, %f95, 0f00000000;
$L__BB7_9:
	cvta.to.global.u64 	%rd2, %rd1;
	mul.wide.s32 	%rd3, %r1, 4;
	add.s64 	%rd4, %rd2, %rd3;
	st.global.f32 	[%rd4], %f95;
$L__BB7_10:
	ret;

}
	// .globl	_Z20fma_unroll_BK_kernelILi16ELi2EEvPfi
.visible .entry _Z20fma_unroll_BK_kernelILi16ELi2EEvPfi(
	.param .u64 .ptr .align 1 _Z20fma_unroll_BK_kernelILi16ELi2EEvPfi_param_0,
	.param .u32 _Z20fma_unroll_BK_kernelILi16ELi2EEvPfi_param_1
)
{
	.reg .pred 	%p<9>;
	.reg .b32 	%r<20>;
	.reg .b32 	%f<134>;
	.reg .b64 	%rd<5>;

	ld.param.u64 	%rd1, [_Z20fma_unroll_BK_kernelILi16ELi2EEvPfi_param_0];
	ld.param.u32 	%r6, [_Z20fma_unroll_BK_kernelILi16ELi2EEvPfi_param_1];
	mov.u32 	%r7, %ctaid.x;
	mov.u32 	%r8, %ntid.x;
	mov.u32 	%r9, %tid.x;
	mad.lo.s32 	%r1, %r7, %r8, %r9;
	setp.gt.s32 	%p1, %r1, 20479;
	@%p1 bra 	$L__BB8_11;
	mul.hi.s32 	%r10, %r1, -2078209981;
	add.s32 	%r11, %r10, %r1;
	shr.u32 	%r12, %r11, 31;
	shr.s32 	%r13, %r11, 4;
	add.s32 	%r14, %r13, %r12;
	mul.lo.s32 	%r15, %r14, 31;
	sub.s32 	%r16, %r1, %r15;
	cvt.rn.f32.s32 	%f17, %r16;
	fma.rn.f32 	%f133, %f17, 0f3C23D70A, 0f00000000;
	fma.rn.f32 	%f132, %f17, 0f3C23D70A, 0f3A83126F;
	setp.gt.s32 	%p2, %r6, 0;
	@%p2 bra 	$L__BB8_2;
	bra.uni 	$L__BB8_10;
$L__BB8_2:
	and.b32  	%r2, %r6, 3;
	setp.lt.u32 	%p3, %r6, 4;
	@%p3 bra 	$L__BB8_5;
	and.b32  	%r17, %r6, 2147483644;
	neg.s32 	%r19, %r17;
$L__BB8_4:
	.pragma "nounroll";
	fma.rn.f32 	%f18, %f133, 0f3F800008, 0f358637BD;
	fma.rn.f32 	%f19, %f132, 0f3F800008, 0f358637BD;
	fma.rn.f32 	%f20, %f18, 0f3F800008, 0f358637BD;
	fma.rn.f32 	%f21, %f19, 0f3F800008, 0f358637BD;
	fma.rn.f32 	%f22, %f20, 0f3F800008, 0f358637BD;
	fma.rn.f32 	%f23, %f21, 0f3F800008, 0f358637BD;
	fma.rn.f32 	%f24, %f22, 0f3F800008, 0f358637BD;
	fma.rn.f32 	%f25, %f23, 0f3F800008, 0f358637BD;
	fma.rn.f32 	%f26, %f24, 0f3F800008, 0f358637BD;
	fma.rn.f32 	%f27, %f25, 0f3F800008, 0f358637BD;
	fma.rn.f32 	%f28, %f26, 0f3F800008, 0f358637BD;
	fma.rn.f32 	%f29, %f27, 0f3F800008, 0f358637BD;
	fma.rn.f32 	%f30, %f28, 0f3F800008, 0f358637BD;
	fma.rn.f32 	%f31, %f29, 0f3F800008, 0f358637BD;
	fma.rn.f32 	%f32, %f30, 0f3F800008, 0f358637BD;
	fma.rn.f32 	%f33, %f31, 0f3F800008, 0f358637BD;
	fma.rn.f32 	%f34, %f32, 0f3F800008, 0f358637BD;
	fma.rn.f32 	%f35, %f33, 0f3F800008, 0f358637BD;
	fma.rn.f32 	%f36, %f34, 0f3F800008, 0f358637BD;
	fma.rn.f32 	%f37, %f35, 0f3F800008, 0f358637BD;
	fma.rn.f32 	%f38, %f36, 0f3F800008, 0f358637BD;
	fma.rn.f32 	%f39, %f37, 0f3F800008, 0f358637BD;
	fma.rn.f32 	%f40, %f38, 0f3F800008, 0f358637BD;
	fma.rn.f32 	%f41, %f39, 0f3F800008, 0f358637BD;
	fma.rn.f32 	%f42, %f40, 0f3F800008, 0f358637BD;
	fma.rn.f32 	%f43, %f41, 0f3F800008, 0f358637BD;
	fma.rn.f32 	%f44, %f42, 0f3F800008, 0f358637BD;
	fma.rn.f32 	%f45, %f43, 0f3F800008, 0f358637BD;
	fma.rn.f32 	%f46, %f44, 0f3F800008, 0f358637BD;
	fma.rn.f32 	%f47, %f45, 0f3F800008, 0f358637BD;
	fma.rn.f32 	%f48, %f46, 0f3F800008, 0f358637BD;
	fma.rn.f32 	%f49, %f47, 0f3F800008, 0f358637BD;
	fma.rn.f32 	%f50, %f48, 0f3F800008, 0f358637BD;
	fma.rn.f32 	%f51, %f49, 0f3F800008, 0f358637BD;
	fma.rn.f32 	%f52, %f50, 0f3F800008, 0f358637BD;
	fma.rn.f32 	%f53, %f51, 0f3F800008, 0f358637BD;
	fma.rn.f32 	%f54, %f52, 0f3F800008, 0f358637BD;
	fma.rn.f32 	%f55, %f53, 0f3F800008, 0f358637BD;
	fma.rn.f32 	%f56, %f54, 0f3F800008, 0f358637BD;
	fma.rn.f32 	%f57, %f55, 0f3F800008, 0f358637BD;
	fma.rn.f32 	%f58, %f56, 0f3F800008, 0f358637BD;
	fma.rn.f32 	%f59, %f57, 0f3F800008, 0f358637BD;
	fma.rn.f32 	%f60, %f58, 0f3F800008, 0f358637BD;
	fma.rn.f32 	%f61, %f59, 0f3F800008, 0f358637BD;
	fma.rn.f32 	%f62, %f60, 0f3F800008, 0f358637BD;
	fma.rn.f32 	%f63, %f61, 0f3F800008, 0f358637BD;
	fma.rn.f32 	%f64, %f62, 0f3F800008, 0f358637BD;
	fma.rn.f32 	%f65, %f63, 0f3F800008, 0f358637BD;
	fma.rn.f32 	%f66, %f64, 0f3F800008, 0f358637BD;
	fma.rn.f32 	%f67, %f65, 0f3F800008, 0f358637BD;
	fma.rn.f32 	%f68, %f66, 0f3F800008, 0f358637BD;
	fma.rn.f32 	%f69, %f67, 0f3F800008, 0f358637BD;
	fma.rn.f32 	%f70, %f68, 0f3F800008, 0f358637BD;
	fma.rn.f32 	%f71, %f69, 0f3F800008, 0f358637BD;
	fma.rn.f32 	%f72, %f70, 0f3F800008, 0f358637BD;
	fma.rn.f32 	%f73, %f71, 0f3F800008, 0f358637BD;
	fma.rn.f32 	%f74, %f72, 0f3F800008, 0f358637BD;
	fma.rn.f32 	%f75, %f73, 0f3F800008, 0f358637BD;
	fma.rn.f32 	%f76, %f74, 0f3F800008, 0f358637BD;
	fma.rn.f32 	%f77, %f75, 0f3F800008, 0f358637BD;
	fma.rn.f32 	%f78, %f76, 0f3F800008, 0f358637BD;
	fma.rn.f32 	%f79, %f77, 0f3F800008, 0f358637BD;
	fma.rn.f32 	%f133, %f78, 0f3F800008, 0f358637BD;
	fma.rn.f32 	%f132, %f79, 0f3F800008, 0f358637BD;
	add.s32 	%r19, %r19, 4;
	setp.ne.s32 	%p4, %r19, 0;
	@%p4 bra 	$L__BB8_4;
$L__BB8_5:
	setp.eq.s32 	%p5, %r2, 0;
	@%p5 bra 	$L__BB8_10;
	setp.eq.s32 	%p6, %r2, 1;
	@%p6 bra 	$L__BB8_8;
	fma.rn.f32 	%f80, %f133, 0f3F800008, 0f358637BD;
	fma.rn.f32 	%f81, %f132, 0f3F800008, 0f358637BD;
	fma.rn.f32 	%f82, %f80, 0f3F800008, 0f358637BD;
	fma.rn.f32 	%f83, %f81, 0f3F800008, 0f358637BD;
	fma.rn.f32 	%f84, %f82, 0f3F800008, 0f358637BD;
	fma.rn.f32 	%f85, %f83, 0f3F800008, 0f358637BD;
	fma.rn.f32 	%f86, %f84, 0f3F800008, 0f358637BD;
	fma.rn.f32 	%f87, %f85, 0f3F800008, 0f358637BD;
	fma.rn.f32 	%f88, %f86, 0f3F800008, 0f358637BD;
	fma.rn.f32 	%f89, %f87, 0f3F800008, 0f358637BD;
	fma.rn.f32 	%f90, %f88, 0f3F800008, 0f358637BD;
	fma.rn.f32 	%f91, %f89, 0f3F800008, 0f358637BD;
	fma.rn.f32 	%f92, %f90, 0f3F800008, 0f358637BD;
	fma.rn.f32 	%f93, %f91, 0f3F800008, 0f358637BD;
	fma.rn.f32 	%f94, %f92, 0f3F800008, 0f358637BD;
	fma.rn.f32 	%f95, %f93, 0f3F800008, 0f358637BD;
	fma.rn.f32 	%f96, %f94, 0f3F800008, 0f358637BD;
	fma.rn.f32 	%f97, %f95, 0f3F800008, 0f358637BD;
	fma.rn.f32 	%f98, %f96, 0f3F800008, 0f358637BD;
	fma.rn.f32 	%f99, %f97, 0f3F800008, 0f358637BD;
	fma.rn.f32 	%f100, %f98, 0f3F800008, 0f358637BD;
	fma.rn.f32 	%f101, %f99, 0f3F800008, 0f358637BD;
	fma.rn.f32 	%f102, %f100, 0f3F800008, 0f358637BD;
	fma.rn.f32 	%f103, %f101, 0f3F800008, 0f358637BD;
	fma.rn.f32 	%f104, %f102, 0f3F800008, 0f358637BD;
	fma.rn.f32 	%f105, %f103, 0f3F800008, 0f358637BD;
	fma.rn.f32 	%f106, %f104, 0f3F800008, 0f358637BD;
	fma.rn.f32 	%f107, %f105, 0f3F800008, 0f358637BD;
	fma.rn.f32 	%f108, %f106, 0f3F800008, 0f358637BD;
	fma.rn.f32 	%f109, %f107, 0f3F800008, 0f358637BD;
	fma.rn.f32 	%f133, %f108, 0f3F800008, 0f358637BD;
	fma.rn.f32 	%f132, %f109, 0f3F800008, 0f358637BD;
$L__BB8_8:
	and.b32  	%r18, %r6, 1;
	setp.eq.b32 	%p7, %r18, 1;
	not.pred 	%p8, %p7;
	@%p8 bra 	$L__BB8_10;
	fma.rn.f32 	%f110, %f133, 0f3F800008, 0f358637BD;
	fma.rn.f32 	%f111, %f132, 0f3F800008, 0f358637BD;
	fma.rn.f32 	%f112, %f110, 0f3F800008, 0f358637BD;
	fma.rn.f32 	%f113, %f111, 0f3F800008, 0f358637BD;
	fma.rn.f32 	%f114, %f112, 0f3F800008, 0f358637BD;
	fma.rn.f32 	%f115, %f113, 0f3F800008, 0f358637BD;
	fma.rn.f32 	%f116, %f114, 0f3F800008, 0f358637BD;
	fma.rn.f32 	%f117, %f115, 0f3F800008, 0f358637BD;
	fma.rn.f32 	%f118, %f116, 0f3F800008, 0f358637BD;
	fma.rn.f32 	%f119, %f117, 0f3F800008, 0f358637BD;
	fma.rn.f32 	%f120, %f118, 0f3F800008, 0f358637BD;
	fma.rn.f32 	%f121, %f119, 0f3F800008, 0f358637BD;
	fma.rn.f32 	%f122, %f120, 0f3F800008, 0f358637BD;
	fma.rn.f32 	%f123, %f121, 0f3F800008, 0f358637BD;
	fma.rn.f32 	%f133, %f122, 0f3F800008, 0f358637BD;
	fma.rn.f32 	%f132, %f123, 0f3F800008, 0f358637BD;
$L__BB8_10:
	add.f32 	%f124, %f133, 0f00000000;
	add.f32 	%f125, %f124, %f132;
	cvta.to.global.u64 	%rd2, %rd1;
	mul.wide.s32 	%rd3, %r1, 4;
	add.s64 	%rd4, %rd2, %rd3;
	st.global.f32 	[%rd4], %f125;
$L__BB8_11:
	ret;

}
	// .globl	_Z20fma_unroll_BK_kernelILi16ELi4EEvPfi
.visible .entry _Z20fma_unroll_BK_kernelILi16ELi4EEvPfi(
	.param .u64 .ptr .align 1 _Z20fma_unroll_BK_kernelILi16ELi4EEvPfi_param_0,
	.param .u32 _Z20fma_unroll_BK_kernelILi16ELi4EEvPfi_param_1
)
{
	.reg .pred 	%p<9>;
	.reg .b32 	%r<20>;
	.reg .b32 	%f<154>;
	.reg .b64 	%rd<5>;

	ld.param.u64 	%rd1, [_Z20fma_unroll_BK_kernelILi16ELi4EEvPfi_param_0];
	ld.param.u32 	%r6, [_Z20fma_unroll_BK_kernelILi16ELi4EEvPfi_param_1];
	mov.u32 	%r7, %ctaid.x;
	mov.u32 	%r8, %ntid.x;
	mov.u32 	%r9, %tid.x;
	mad.lo.s32 	%r1, %r7, %r8, %r9;
	setp.gt.s32 	%p1, %r1, 20479;
	@%p1 bra 	$L__BB9_11;
	mul.hi.s32 	%r10, %r1, -2078209981;
	add.s32 	%r11, %r10, %r1;
	shr.u32 	%r12, %r11, 31;
	shr.s32 	%r13, %r11, 4;
	add.s32 	%r14, %r13, %r12;
	mul.lo.s32 	%r15, %r14, 31;
	sub.s32 	%r16, %r1, %r15;
	cvt.rn.f32.s32 	%f33, %r16;
	fma.rn.f32 	%f153, %f33, 0f3C23D70A, 0f00000000;
	fma.rn.f32 	%f152, %f33, 0f3C23D70A, 0f3A83126F;
	fma.rn.f32 	%f151, %f33, 0f3C23D70A, 0f3B03126F;
	fma.rn.f32 	%f150, %f33, 0f3C23D70A, 0f3B449BA6;
	setp.gt.s32 	%p2, %r6, 0;
	@%p2 bra 	$L__BB9_2;
	bra.uni 	$L__BB9_10;
$L__BB9_2:
	and.b32  	%r2, %r6, 3;
	setp.lt.u32 	%p3, %r6, 4;
	@%p3 bra 	$L__BB9_5;
	and.b32  	%r17, %r6, 2147483644;
	neg.s32 	%r19, %r17;
$L__BB9_4:
	.pragma "nounroll";
	fma.rn.f32 	%f34, %f153, 0f3F800008, 0f358637BD;
	fma.rn.f32 	%f35, %f152, 0f3F800008, 0f358637BD;
	fma.rn.f32 	%f36, %f151, 0f3F800008, 0f358637BD;
	fma.rn.f32 	%f37, %f150, 0f3F800008, 0f358637BD;
	fma.rn.f32 	%f38, %f34, 0f3F800008, 0f358637BD;
	fma.rn.f32 	%f39, %f35, 0f3F800008, 0f358637BD;
	fma.rn.f32 	%f40, %f36, 0f3F800008, 0f358637BD;
	fma.rn.f32 	%f41, %f37, 0f3F800008, 0f358637BD;
	fma.rn.f32 	%f42, %f38, 0f3F800008, 0f358637BD;
	fma.rn.f32 	%f43, %f39, 0f3F800008, 0f358637BD;
	fma.rn.f32 	%f44, %f40, 0f3F800008, 0f358637BD;
	fma.rn.f32 	%f45, %f41, 0f3F800008, 0f358637BD;
	fma.rn.f32 	%f46, %f42, 0f3F800008, 0f358637BD;
	fma.rn.f32 	%f47, %f43, 0f3F800008, 0f358637BD;
	fma.rn.f32 	%f48, %f44, 0f3F800008, 0f358637BD;
	fma.rn.f32 	%f49, %f45, 0f3F800008, 0f358637BD;
	fma.rn.f32 	%f50, %f46, 0f3F800008, 0f358637BD;
	fma.rn.f32 	%f51, %f47, 0f3F800008, 0f358637BD;
	fma.rn.f32 	%f52, %f48, 0f3F800008, 0f358637BD;
	fma.rn.f32 	%f53, %f49, 0f3F800008, 0f358637BD;
	fma.rn.f32 	%f54, %f50, 0f3F800008, 0f358637BD;
	fma.rn.f32 	%f55, %f51, 0f3F800008, 0f358637BD;
	fma.rn.f32 	%f56, %f52, 0f3F800008, 0f358637BD;
	fma.rn.f32 	%f57, %f53, 0f3F800008, 0f358637BD;
	fma.rn.f32 	%f58, %f54, 0f3F800008, 0f358637BD;
	fma.rn.f32 	%f59, %f55, 0f3F800008, 0f358637BD;
	fma.rn.f32 	%f60, %f56, 0f3F800008, 0f358637BD;
	fma.rn.f32 	%f61, %f57, 0f3F800008, 0f358637BD;
	fma.rn.f32 	%f62, %f58, 0f3F800008, 0f358637BD;
	fma.rn.f32 	%f63, %f59, 0f3F800008, 0f358637BD;
	fma.rn.f32 	%f64, %f60, 0f3F800008, 0f358637BD;
	fma.rn.f32 	%f65, %f61, 0f3F800008, 0f358637BD;
	fma.rn.f32 	%f66, %f62, 0f3F800008, 0f358637BD;
	fma.rn.f32 	%f67, %f63, 0f3F800008, 0f358637BD;
	fma.rn.f32 	%f68, %f64, 0f3F800008, 0f358637BD;
	fma.rn.f32 	%f69, %f65, 0f3F800008, 0f358637BD;
	fma.rn.f32 	%f70, %f66, 0f3F800008, 0f358637BD;
	fma.rn.f32 	%f71, %f67, 0f3F800008, 0f358637BD;
	fma.rn.f32 	%f72, %f68, 0f3F800008, 0f358637BD;
	fma.rn.f32 	%f73, %f69, 0f3F800008, 0f358637BD;
	fma.rn.f32 	%f74, %f70, 0f3F800008, 0f358637BD;
	fma.rn.f32 	%f75, %f71, 0f3F800008, 0f358637BD;
	fma.rn.f32 	%f76, %f72, 0f3F800008, 0f358637BD;
	fma.rn.f32 	%f77, %f73, 0f3F800008, 0f358637BD;
	fma.rn.f32 	%f78, %f74, 0f3F800008, 0f358637BD;
	fma.rn.f32 	%f79, %f75, 0f3F800008, 0f358637BD;
	fma.rn.f32 	%f80, %f76, 0f3F800008, 0f358637BD;
	fma.rn.f32 	%f81, %f77, 0f3F800008, 0f358637BD;
	fma.rn.f32 	%f82, %f78, 0f3F800008, 0f358637BD;
	fma.rn.f32 	%f83, %f79, 0f3F800008, 0f358637BD;
	fma.rn.f32 	%f84, %f80, 0f3F800008, 0f358637BD;
	fma.rn.f32 	%f85, %f81, 0f3F800008, 0f358637BD;
	fma.rn.f32 	%f86, %f82, 0f3F800008, 0f358637BD;
	fma.rn.f32 	%f87, %f83, 0f3F800008, 0f358637BD;
	fma.rn.f32 	%f88, %f84, 0f3F800008, 0f358637BD;
	fma.rn.f32 	%f89, %f85, 0f3F800008, 0f358637BD;
	fma.rn.f32 	%f90, %f86, 0f3F800008, 0f358637BD;
	fma.rn.f32 	%f91, %f87, 0f3F800008, 0f358637BD;
	fma.rn.f32 	%f92, %f88, 0f3F800008, 0f358637BD;
	fma.rn.f32 	%f93, %f89, 0f3F800008, 0f358637BD;
	fma.rn.f32 	%f153, %f90, 0f3F800008, 0f358637BD;
	fma.rn.f32 	%f152, %f91, 0f3F800008, 0f358637BD;
	fma.rn.f32 	%f151, %f92, 0f3F800008, 0f358637BD;
	fma.rn.f32 	%f150, %f93, 0f3F800008, 0f358637BD;
	add.s32 	%r19, %r19, 4;
	setp.ne.s32 	%p4, %r19, 0;
	@%p4 bra 	$L__BB9_4;
$L__BB9_5:
	setp.eq.s32 	%p5, %r2, 0;
	@%p5 bra 	$L__BB9_10;
	setp.eq.s32 	%p6, %r2, 1;
	@%p6 bra 	$L__BB9_8;
	fma.rn.f32 	%f94, %f153, 0f3F800008, 0f358637BD;
	fma.rn.f32 	%f95, %f152, 0f3F800008, 0f358637BD;
	fma.rn.f32 	%f96, %f151, 0f3F800008, 0f358637BD;
	fma.rn.f32 	%f97, %f150, 0f3F800008, 0f358637BD;
	fma.rn.f32 	%f98, %f94, 0f3F800008, 0f358637BD;
	fma.rn.f32 	%f99, %f95, 0f3F800008, 0f358637BD;
	fma.rn.f32 	%f100, %f96, 0f3F800008, 0f358637BD;
	fma.rn.f32 	%f101, %f97, 0f3F800008, 0f358637BD;
	fma.rn.f32 	%f102, %f98, 0f3F800008, 0f358637BD;
	fma.rn.f32 	%f103, %f99, 0f3F800008, 0f358637BD;
	fma.rn.f32 	%f104, %f100, 0f3F800008, 0f358637BD;
	fma.rn.f32 	%f105, %f101, 0f3F800008, 0f358637BD;
	fma.rn.f32 	%f106, %f102, 0f3F800008, 0f358637BD;
	fma.rn.f32 	%f107, %f103, 0f3F800008, 0f358637BD;
	fma.rn.f32 	%f108, %f104, 0f3F800008, 0f358637BD;
	fma.rn.f32 	%f109, %f105, 0f3F800008, 0f358637BD;
	fma.rn.f32 	%f110, %f106, 0f3F800008, 0f358637BD;
	fma.rn.f32 	%f111, %f107, 0f3F800008, 0f358637BD;
	fma.rn.f32 	%f112, %f108, 0f3F800008, 0f358637BD;
	fma.rn.f32 	%f113, %f109, 0f3F800008, 0f358637BD;
	fma.rn.f32 	%f114, %f110, 0f3F800008, 0f358637BD;
	fma.rn.f32 	%f115, %f111, 0f3F800008, 0f358637BD;
	fma.rn.f32 	%f116, %f112, 0f3F800008, 0f358637BD;
	fma.rn.f32 	%f117, %f113, 0f3F800008, 0f358637BD;
	fma.rn.f32 	%f118, %f114, 0f3F800008, 0f358637BD;
	fma.rn.f32 	%f119, %f115, 0f3F800008, 0f358637BD;
	fma.rn.f32 	%f120, %f116, 0f3F800008, 0f358637BD;
	fma.rn.f32 	%f121, %f117, 0f3F800008, 0f358637BD;
	fma.rn.f32 	%f153, %f118, 0f3F800008, 0f358637BD;
	fma.rn.f32 	%f152, %f119, 0f3F800008, 0f358637BD;
	fma.rn.f32 	%f151, %f120, 0f3F800008, 0f358637BD;
	fma.rn.f32 	%f150, %f121, 0f3F800008, 0f358637BD;
$L__BB9_8:
	and.b32  	%r18, %r6, 1;
	setp.eq.b32 	%p7, %r18, 1;
	not.pred 	%p8, %p7;
	@%p8 bra 	$L__BB9_10;
	fma.rn.f32 	%f122, %f153, 0f3F800008, 0f358637BD;
	fma.rn.f32 	%f123, %f152, 0f3F800008, 0f358637BD;
	fma.rn.f32 	%f124, %f151, 0f3F800008, 0f358637BD;
	fma.rn.f32 	%f125, %f150, 0f3F800008, 0f358637BD;
	fma.rn.f32 	%f126, %f122, 0f3F800008, 0f358637BD;
	fma.rn.f32 	%f127, %f123, 0f3F800008, 0f358637BD;
	fma.rn.f32 	%f128, %f124, 0f3F800008, 0f358637BD;
	fma.rn.f32 	%f129, %f125, 0f3F800008, 0f358637BD;
	fma.rn.f32 	%f130, %f126, 0f3F800008, 0f358637BD;
	fma.rn.f32 	%f131, %f127, 0f3F800008, 0f358637BD;
	fma.rn.f32 	%f132, %f128, 0f3F800008, 0f358637BD;
	fma.rn.f32 	%f133, %f129, 0f3F800008, 0f358637BD;
	fma.rn.f32 	%f153, %f130, 0f3F800008, 0f358637BD;
	fma.rn.f32 	%f152, %f131, 0f3F800008, 0f358637BD;
	fma.rn.f32 	%f151, %f132, 0f3F800008, 0f358637BD;
	fma.rn.f32 	%f150, %f133, 0f3F800008, 0f358637BD;
$L__BB9_10:
	add.f32 	%f134, %f153, 0f00000000;
	add.f32 	%f135, %f134, %f152;
	add.f32 	%f136, %f135, %f151;
	add.f32 	%f137, %f136, %f150;
	cvta.to.global.u64 	%rd2, %rd1;
	mul.wide.s32 	%rd3, %r1, 4;
	add.s64 	%rd4, %rd2, %rd3;
	st.global.f32 	[%rd4], %f137;
$L__BB9_11:
	ret;

}
	// .globl	_Z20fma_unroll_BK_kernelILi16ELi8EEvPfi
.visible .entry _Z20fma_unroll_BK_kernelILi16ELi8EEvPfi(
	.param .u64 .ptr .align 1 _Z20fma_unroll_BK_kernelILi16ELi8EEvPfi_param_0,
	.param .u32 _Z20fma_unroll_BK_kernelILi16ELi8EEvPfi_param_1
)
{
	.reg .pred 	%p<9>;
	.reg .b32 	%r<20>;
	.reg .b32 	%f<195>;
	.reg .b64 	%rd<5>;

	ld.param.u64 	%rd1, [_Z20fma_unroll_BK_kernelILi16ELi8EEvPfi_param_0];
	ld.param.u32 	%r6, [_Z20fma_unroll_BK_kernelILi16ELi8EEvPfi_param_1];
	mov.u32 	%r7, %ctaid.x;
	mov.u32 	%r8, %ntid.x;
	mov.u32 	%r9, %tid.x;
	mad.lo.s32 	%r1, %r7, %r8, %r9;
	setp.gt.s32 	%p1, %r1, 20479;
	@%p1 bra 	$L__BB10_11;
	mul.hi.s32 	%r10, %r1, -2078209981;
	add.s32 	%r11, %r10, %r1;
	shr.u32 	%r12, %r11, 31;
	shr.s32 	%r13, %r11, 4;
	add.s32 	%r14, %r13, %r12;
	mul.lo.s32 	%r15, %r14, 31;
	sub.s32 	%r16, %r1, %r15;
	cvt.rn.f32.s32 	%f65, %r16;
	mul.f32 	%f66, %f65, 0f3C23D70A;
	add.f32 	%f194, %f66, 0f00000000;
	add.f32 	%f193, %f66, 0f3A83126F;
	add.f32 	%f192, %f66, 0f3B03126F;
	add.f32 	%f191, %f66, 0f3B449BA6;
	add.f32 	%f190, %f66, 0f3B83126F;
	add.f32 	%f189, %f66, 0f3BA3D70B;
	add.f32 	%f188, %f66, 0f3BC49BA6;
	add.f32 	%f187, %f66, 0f3BE56042;
	setp.gt.s32 	%p2, %r6, 0;
	@%p2 bra 	$L__BB10_2;
	bra.uni 	$L__BB10_10;
$L__BB10_2:
	and.b32  	%r2, %r6, 3;
	setp.lt.u32 	%p3, %r6, 4;
	@%p3 bra 	$L__BB10_5;
	and.b32  	%r17, %r6, 2147483644;
	neg.s32 	%r19, %r17;
$L__BB10_4:
	.pragma "nounroll";
	fma.rn.f32 	%f67, %f194, 0f3F800008, 0f358637BD;
	fma.rn.f32 	%f68, %f193, 0f3F800008, 0f358637BD;
	fma.rn.f32 	%f69, %f192, 0f3F800008, 0f358637BD;
	fma.rn.f32 	%f70, %f191, 0f3F800008, 0f358637BD;
	fma.rn.f32 	%f71, %f190, 0f3F800008, 0f358637BD;
	fma.rn.f32 	%f72, %f189, 0f3F800008, 0f358637BD;
	fma.rn.f32 	%f73, %f188, 0f3F800008, 0f358637BD;
	fma.rn.f32 	%f74, %f187, 0f3F800008, 0f358637BD;
	fma.rn.f32 	%f75, %f67, 0f3F800008, 0f358637BD;
	fma.rn.f32 	%f76, %f68, 0f3F800008, 0f358637BD;
	fma.rn.f32 	%f77, %f69, 0f3F800008, 0f358637BD;
	fma.rn.f32 	%f78, %f70, 0f3F800008, 0f358637BD;
	fma.rn.f32 	%f79, %f71, 0f3F800008, 0f358637BD;
	fma.rn.f32 	%f80, %f72, 0f3F800008, 0f358637BD;
	fma.rn.f32 	%f81, %f73, 0f3F800008, 0f358637BD;
	fma.rn.f32 	%f82, %f74, 0f3F800008, 0f358637BD;
	fma.rn.f32 	%f83, %f75, 0f3F800008, 0f358637BD;
	fma.rn.f32 	%f84, %f76, 0f3F800008, 0f358637BD;
	fma.rn.f32 	%f85, %f77, 0f3F800008, 0f358637BD;
	fma.rn.f32 	%f86, %f78, 0f3F800008, 0f358637BD;
	fma.rn.f32 	%f87, %f79, 0f3F800008, 0f358637BD;
	fma.rn.f32 	%f88, %f80, 0f3F800008, 0f358637BD;
	fma.rn.f32 	%f89, %f81, 0f3F800008, 0f358637BD;
	fma.rn.f32 	%f90, %f82, 0f3F800008, 0f358637BD;
	fma.rn.f32 	%f91, %f83, 0f3F800008, 0f358637BD;
	fma.rn.f32 	%f92, %f84, 0f3F800008, 0f358637BD;
	fma.rn.f32 	%f93, %f85, 0f3F800008, 0f358637BD;
	fma.rn.f32 	%f94, %f86, 0f3F800008, 0f358637BD;
	fma.rn.f32 	%f95, %f87, 0f3F800008, 0f358637BD;
	fma.rn.f32 	%f96, %f88, 0f3F800008, 0f358637BD;
	fma.rn.f32 	%f97, %f89, 0f3F800008, 0f358637BD;
	fma.rn.f32 	%f98, %f90, 0f3F800008, 0f358637BD;
	fma.rn.f32 	%f99, %f91, 0f3F800008, 0f358637BD;
	fma.rn.f32 	%f100, %f92, 0f3F800008, 0f358637BD;
	fma.rn.f32 	%f101, %f93, 0f3F800008, 0f358637BD;
	fma.rn.f32 	%f102, %f94, 0f3F800008, 0f358637BD;
	fma.rn.f32 	%f103, %f95, 0f3F800008, 0f358637BD;
	fma.rn.f32 	%f104, %f96, 0f3F800008, 0f358637BD;
	fma.rn.f32 	%f105, %f97, 0f3F800008, 0f358637BD;
	fma.rn.f32 	%f106, %f98, 0f3F800008, 0f358637BD;
	fma.rn.f32 	%f107, %f99, 0f3F800008, 0f358637BD;
	fma.rn.f32 	%f108, %f100, 0f3F800008, 0f358637BD;
	fma.rn.f32 	%f109, %f101, 0f3F800008, 0f358637BD;
	fma.rn.f32 	%f110, %f102, 0f3F800008, 0f358637BD;
	fma.rn.f32 	%f111, %f103, 0f3F800008, 0f358637BD;
	fma.rn.f32 	%f112, %f104, 0f3F800008, 0f358637BD;
	fma.rn.f32 	%f113, %f105, 0f3F800008, 0f358637BD;
	fma.rn.f32 	%f114, %f106, 0f3F800008, 0f358637BD;
	fma.rn.f32 	%f115, %f107, 0f3F800008, 0f358637BD;
	fma.rn.f32 	%f116, %f108, 0f3F800008, 0f358637BD;
	fma.rn.f32 	%f117, %f109, 0f3F800008, 0f358637BD;
	fma.rn.f32 	%f118, %f110, 0f3F800008, 0f358637BD;
	fma.rn.f32 	%f119, %f111, 0f3F800008, 0f358637BD;
	fma.rn.f32 	%f120, %f112, 0f3F800008, 0f358637BD;
	fma.rn.f32 	%f121, %f113, 0f3F800008, 0f358637BD;
	fma.rn.f32 	%f122, %f114, 0f3F800008, 0f358637BD;
	fma.rn.f32 	%f194, %f115, 0f3F800008, 0f358637BD;
	fma.rn.f32 	%f193, %f116, 0f3F800008, 0f358637BD;
	fma.rn.f32 	%f192, %f117, 0f3F800008, 0f358637BD;
	fma.rn.f32 	%f191, %f118, 0f3F800008, 0f358637BD;
	fma.rn.f32 	%f190, %f119, 0f3F800008, 0f358637BD;
	fma.rn.f32 	%f189, %f120, 0f3F800008, 0f358637BD;
	fma.rn.f32 	%f188, %f121, 0f3F800008, 0f358637BD;
	fma.rn.f32 	%f187, %f122, 0f3F800008, 0f358637BD;
	add.s32 	%r19, %r19, 4;
	setp.ne.s32 	%p4, %r19, 0;
	@%p4 bra 	$L__BB10_4;
$L__BB10_5:
	setp.eq.s32 	%p5, %r2, 0;
	@%p5 bra 	$L__BB10_10;
	setp.eq.s32 	%p6, %r2, 1;
	@%p6 bra 	$L__BB10_8;
	fma.rn.f32 	%f123, %f194, 0f3F800008, 0f358637BD;
	fma.rn.f32 	%f124, %f193, 0f3F800008, 0f358637BD;
	fma.rn.f32 	%f125, %f192, 0f3F800008, 0f358637BD;
	fma.rn.f32 	%f126, %f191, 0f3F800008, 0f358637BD;
	fma.rn.f32 	%f127, %f190, 0f3F800008, 0f358637BD;
	fma.rn.f32 	%f128, %f189, 0f3F800008, 0f358637BD;
	fma.rn.f32 	%f129, %f188, 0f3F800008, 0f358637BD;
	fma.rn.f32 	%f130, %f187, 0f3F800008, 0f358637BD;
	fma.rn.f32 	%f131, %f123, 0f3F800008, 0f358637BD;
	fma.rn.f32 	%f132, %f124, 0f3F800008, 0f358637BD;
	fma.rn.f32 	%f133, %f125, 0f3F800008, 0f358637BD;
	fma.rn.f32 	%f134, %f126, 0f3F800008, 0f358637BD;
	fma.rn.f32 	%f135, %f127, 0f3F800008, 0f358637BD;
	fma.rn.f32 	%f136, %f128, 0f3F800008, 0f358637BD;
	fma.rn.f32 	%f137, %f129, 0f3F800008, 0f358637BD;
	fma.rn.f32 	%f138, %f130, 0f3F800008, 0f358637BD;
	fma.rn.f32 	%f139, %f131, 0f3F800008, 0f358637BD;
	fma.rn.f32 	%f140, %f132, 0f3F800008, 0f358637BD;
	fma.rn.f32 	%f141, %f133, 0f3F800008, 0f358637BD;
	fma.rn.f32 	%f142, %f134, 0f3F800008, 0f358637BD;
	fma.rn.f32 	%f143, %f135, 0f3F800008, 0f358637BD;
	fma.rn.f32 	%f144, %f136, 0f3F800008, 0f358637BD;
	fma.rn.f32 	%f145, %f137, 0f3F800008, 0f358637BD;
	fma.rn.f32 	%f146, %f138, 0f3F800008, 0f358637BD;
	fma.rn.f32 	%f194, %f139, 0f3F800008, 0f358637BD;
	fma.rn.f32 	%f193, %f140, 0f3F800008, 0f358637BD;
	fma.rn.f32 	%f192, %f141, 0f3F800008, 0f358637BD;
	fma.rn.f32 	%f191, %f142, 0f3F800008, 0f358637BD;
	fma.rn.f32 	%f190, %f143, 0f3F800008, 0f358637BD;
	fma.rn.f32 	%f189, %f144, 0f3F800008, 0f358637BD;
	fma.rn.f32 	%f188, %f145, 0f3F800008, 0f358637BD;
	fma.rn.f32 	%f187, %f146, 0f3F800008, 0f358637BD;
$L__BB10_8:
	and.b32  	%r18, %r6, 1;
	setp.eq.b32 	%p7, %r18, 1;
	not.pred 	%p8, %p7;
	@%p8 bra 	$L__BB10_10;
	fma.rn.f32 	%f147, %f194, 0f3F800008, 0f358637BD;
	fma.rn.f32 	%f148, %f193, 0f3F800008, 0f358637BD;
	fma.rn.f32 	%f149, %f192, 0f3F800008, 0f358637BD;
	fma.rn.f32 	%f150, %f191, 0f3F800008, 0f358637BD;
	fma.rn.f32 	%f151, %f190, 0f3F800008, 0f358637BD;
	fma.rn.f32 	%f152, %f189, 0f3F800008, 0f358637BD;
	fma.rn.f32 	%f153, %f188, 0f3F800008, 0f358637BD;
	fma.rn.f32 	%f154, %f187, 0f3F800008, 0f358637BD;
	fma.rn.f32 	%f194, %f147, 0f3F800008, 0f358637BD;
	fma.rn.f32 	%f193, %f148, 0f3F800008, 0f358637BD;
	fma.rn.f32 	%f192, %f149, 0f3F800008, 0f358637BD;
	fma.rn.f32 	%f191, %f150, 0f3F800008, 0f358637BD;
	fma.rn.f32 	%f190, %f151, 0f3F800008, 0f358637BD;
	fma.rn.f32 	%f189, %f152, 0f3F800008, 0f358637BD;
	fma.rn.f32 	%f188, %f153, 0f3F800008, 0f358637BD;
	fma.rn.f32 	%f187, %f154, 0f3F800008, 0f358637BD;
$L__BB10_10:
	add.f32 	%f155, %f194, 0f00000000;
	add.f32 	%f156, %f155, %f193;
	add.f32 	%f157, %f156, %f192;
	add.f32 	%f158, %f157, %f191;
	add.f32 	%f159, %f158, %f190;
	add.f32 	%f160, %f159, %f189;
	add.f32 	%f161, %f160, %f188;
	add.f32 	%f162, %f161, %f187;
	cvta.to.global.u64 	%rd2, %rd1;
	mul.wide.s32 	%rd3, %r1, 4;
	add.s64 	%rd4, %rd2, %rd3;
	st.global.f32 	[%rd4], %f162;
$L__BB10_11:
	ret;

}
	// .globl	_Z20fma_unroll_BK_kernelILi32ELi1EEvPfi
.visible .entry _Z20fma_unroll_BK_kernelILi32ELi1EEvPfi(
	.param .u64 .ptr .align 1 _Z20fma_unroll_BK_kernelILi32ELi1EEvPfi_param_0,
	.param .u32 _Z20fma_unroll_BK_kernelILi32ELi1EEvPfi_param_1
)
{
	.reg .pred 	%p<7>;
	.reg .b32 	%r<19>;
	.reg .b32 	%f<111>;
	.reg .b64 	%rd<5>;

	ld.param.u64 	%rd1, [_Z20fma_unroll_BK_kernelILi32ELi1EEvPfi_param_0];
	ld.param.u32 	%r5, [_Z20fma_unroll_BK_kernelILi32ELi1EEvPfi_param_1];
	mov.u32 	%r6, %ctaid.x;
	mov.u32 	%r7, %ntid.x;
	mov.u32 	%r8, %tid.x;
	mad.lo.s32 	%r1, %r6, %r7, %r8;
	setp.gt.s32 	%p1, %r1, 20479;
	@%p1 bra 	$L__BB11_9;
	mul.hi.s32 	%r9, %r1, -2078209981;
	add.s32 	%r10, %r9, %r1;
	shr.u32 	%r11, %r10, 31;
	shr.s32 	%r12, %r10, 4;
	add.s32 	%r13, %r12, %r11;
	mul.lo.s32 	%r14, %r13, 31;
	sub.s32 	%r15, %r1, %r14;
	cvt.rn.f32.s32 	%f10, %r15;
	fma.rn.f32 	%f107, %f10, 0f3C23D70A, 0f00000000;
	setp.lt.s32 	%p2, %r5, 1;
	@%p2 bra 	$L__BB11_8;
	setp.eq.s32 	%p3, %r5, 1;
	@%p3 bra 	$L__BB11_5;
	and.b32  	%r16, %r5, 2147483646;
	neg.s32 	%r18, %r16;
$L__BB11_4:
	fma.rn.f32 	%f12, %f107, 0f3F800008, 0f358637BD;
	fma.rn.f32 	%f13, %f12, 0f3F800008, 0f358637BD;
	fma.rn.f32 	%f14, %f13, 0f3F800008, 0f358637BD;
	fma.rn.f32 	%f15, %f14, 0f3F800008, 0f358637BD;
	fma.rn.f32 	%f16, %f15, 0f3F800008, 0f358637BD;
	fma.rn.f32 	%f17, %f16, 0f3F800008, 0f358637BD;
	fma.rn.f32 	%f18, %f17, 0f3F800008, 0f358637BD;
	fma.rn.f32 	%f19, %f18, 0f3F800008, 0f358637BD;
	fma.rn.f32 	%f20, %f19, 0f3F800008, 0f358637BD;
	fma.rn.f32 	%f21, %f20, 0f3F800008, 0f358637BD;
	fma.rn.f32 	%f22, %f21, 0f3F800008, 0f358637BD;
	fma.rn.f32 	%f23, %f22, 0f3F800008, 0f358637BD;
	fma.rn.f32 	%f24, %f23, 0f3F800008, 0f358637BD;
	fma.rn.f32 	%f25, %f24, 0f3F800008, 0f358637BD;
	fma.rn.f32 	%f26, %f25, 0f3F800008, 0f358637BD;
	fma.rn.f32 	%f27, %f26, 0f3F800008, 0f358637BD;
	fma.rn.f32 	%f28, %f27, 0f3F800008, 0f358637BD;
	fma.rn.f32 	%f29, %f28, 0f3F800008, 0f358637BD;
	fma.rn.f32 	%f30, %f29, 0f3F800008, 0f358637BD;
	fma.rn.f32 	%f31, %f30, 0f3F800008, 0f358637BD;
	fma.rn.f32 	%f32, %f31, 0f3F800008, 0f358637BD;
	fma.rn.f32 	%f33, %f32, 0f3F800008, 0f358637BD;
	fma.rn.f32 	%f34, %f33, 0f3F800008, 0f358637BD;
	fma.rn.f32 	%f35, %f34, 0f3F800008, 0f358637BD;
	fma.rn.f32 	%f36, %f35, 0f3F800008, 0f358637BD;
	fma.rn.f32 	%f37, %f36, 0f3F800008, 0f358637BD;
	fma.rn.f32 	%f38, %f37, 0f3F800008, 0f358637BD;
	fma.rn.f32 	%f39, %f38, 0f3F800008, 0f358637BD;
	fma.rn.f32 	%f40, %f39, 0f3F800008, 0f358637BD;
	fma.rn.f32 	%f41, %f40, 0f3F800008, 0f358637BD;
	fma.rn.f32 	%f42, %f41, 0f3F800008, 0f358637BD;
	fma.rn.f32 	%f43, %f42, 0f3F800008, 0f358637BD;
	fma.rn.f32 	%f44, %f43, 0f3F800008, 0f358637BD;
	fma.rn.f32 	%f45, %f44, 0f3F800008, 0f358637BD;
	fma.rn.f32 	%f46, %f45, 0f3F800008, 0f358637BD;
	fma.rn.f32 	%f47, %f46, 0f3F800008, 0f358637BD;
	fma.rn.f32 	%f48, %f47, 0f3F800008, 0f358637BD;
	fma.rn.f32 	%f49, %f48, 0f3F800008, 0f358637BD;
	fma.rn.f32 	%f50, %f49, 0f3F800008, 0f358637BD;
	fma.rn.f32 	%f51, %f50, 0f3F800008, 0f358637BD;
	fma.rn.f32 	%f52, %f51, 0f3F800008, 0f358637BD;
	fma.rn.f32 	%f53, %f52, 0f3F800008, 0f358637BD;
	fma.rn.f32 	%f54, %f53, 0f3F800008, 0f358637BD;
	fma.rn.f32 	%f55, %f54, 0f3F800008, 0f358637BD;
	fma.rn.f32 	%f56, %f55, 0f3F800008, 0f358637BD;
	fma.rn.f32 	%f57, %f56, 0f3F800008, 0f358637BD;
	fma.rn.f32 	%f58, %f57, 0f3F800008, 0f358637BD;
	fma.rn.f32 	%f59, %f58, 0f3F800008, 0f358637BD;
	fma.rn.f32 	%f60, %f59, 0f3F800008, 0f358637BD;
	fma.rn.f32 	%f61, %f60, 0f3F800008, 0f358637BD;
	fma.rn.f32 	%f62, %f61, 0f3F800008, 0f358637BD;
	fma.rn.f32 	%f63, %f62, 0f3F800008, 0f358637BD;
	fma.rn.f32 	%f64, %f63, 0f3F800008, 0f358637BD;
	fma.rn.f32 	%f65, %f64, 0f3F800008, 0f358637BD;
	fma.rn.f32 	%f66, %f65, 0f3F800008, 0f358637BD;
	fma.rn.f32 	%f67, %f66, 0f3F800008, 0f358637BD;
	fma.rn.f32 	%f68, %f67, 0f3F800008, 0f358637BD;
	fma.rn.f32 	%f69, %f68, 0f3F800008, 0f358637BD;
	fma.rn.f32 	%f70, %f69, 0f3F800008, 0f358637BD;
	fma.rn.f32 	%f71, %f70, 0f3F800008, 0f358637BD;
	fma.rn.f32 	%f72, %f71, 0f3F800008, 0f358637BD;
	fma.rn.f32 	%f73, %f72, 0f3F800008, 0f358637BD;
	fma.rn.f32 	%f74, %f73, 0f3F800008, 0f358637BD;
	fma.rn.f32 	%f107, %f74, 0f3F800008, 0f358637BD;
	add.s32 	%r18, %r18, 2;
	setp.ne.s32 	%p4, %r18, 0;
	@%p4 bra 	$L__BB11_4;
$L__BB11_5:
	and.b32  	%r17, %r5, 1;
	setp.eq.b32 	%p5, %r17, 1;
	not.pred 	%p6, %p5;
	@%p6 bra 	$L__BB11_7;
	fma.rn.f32 	%f75, %f107, 0f3F800008, 0f358637BD;
	fma.rn.f32 	%f76, %f75, 0f3F800008, 0f358637BD;
	fma.rn.f32 	%f77, %f76, 0f3F800008, 0f358637BD;
	fma.rn.f32 	%f78, %f77, 0f3F800008, 0f358637BD;
	fma.rn.f32 	%f79, %f78, 0f3F800008, 0f358637BD;
	fma.rn.f32 	%f80, %f79, 0f3F800008, 0f358637BD;
	fma.rn.f32 	%f81, %f80, 0f3F800008, 0f358637BD;
	fma.rn.f32 	%f82, %f81, 0f3F800008, 0f358637BD;
	fma.rn.f32 	%f83, %f82, 0f3F800008, 0f358637BD;
	fma.rn.f32 	%f84, %f83, 0f3F800008, 0f358637BD;
	fma.rn.f32 	%f85, %f84, 0f3F800008, 0f358637BD;
	fma.rn.f32 	%f86, %f85, 0f3F800008, 0f358637BD;
	fma.rn.f32 	%f87, %f86, 0f3F800008, 0f358637BD;
	fma.rn.f32 	%f88, %f87, 0f3F800008, 0f358637BD;
	fma.rn.f32 	%f89, %f88, 0f3F800008, 0f358637BD;
	fma.rn.f32 	%f90, %f89, 0f3F800008, 0f358637BD;
	fma.rn.f32 	%f91, %f90, 0f3F800008, 0f358637BD;
	fma.rn.f32 	%f92, %f91, 0f3F800008, 0f358637BD;
	fma.rn.f32 	%f93, %f92, 0f3F800008, 0f358637BD;
	fma.rn.f32 	%f94, %f93, 0f3F800008, 0f358637BD;
	fma.rn.f32 	%f95, %f94, 0f3F800008, 0f358637BD;
	fma.rn.f32 	%f96, %f95, 0f3F800008, 0f358637BD;
	fma.rn.f32 	%f97, %f96, 0f3F800008, 0f358637BD;
	fma.rn.f32 	%f98, %f97, 0f3F800008, 0f358637BD;
	fma.rn.f32 	%f99, %f98, 0f3F800008, 0f358637BD;
	fma.rn.f32 	%f100, %f99, 0f3F800008, 0f358637BD;
	fma.rn.f32 	%f101, %f100, 0f3F800008, 0f358637BD;
	fma.rn.f32 	%f102, %f101, 0f3F800008, 0f358637BD;
	fma.rn.f32 	%f103, %f102, 0f3F800008, 0f358637BD;
	fma.rn.f32 	%f104, %f103, 0f3F800008, 0f358637BD;
	fma.rn.f32 	%f105, %f104, 0f3F800008, 0f358637BD;
	fma.rn.f32 	%f107, %f105, 0f3F800008, 0f358637BD;
$L__BB11_7:
	add.f32 	%f107, %f107, 0f00000000;
$L__BB11_8:
	cvta.to.global.u64 	%rd2, %rd1;
	mul.wide.s32 	%rd3, %r1, 4;
	add.s64 	%rd4, %rd2, %rd3;
	st.global.f32 	[%rd4], %f107;
$L__BB11_9:
	ret;

}
	// .globl	_Z20fma_unroll_BK_kernelILi32ELi2EEvPfi
.visible .entry _Z20fma_unroll_BK_kernelILi32ELi2EEvPfi(
	.param .u64 .ptr .align 1 _Z20fma_unroll_BK_kernelILi32ELi2EEvPfi_param_0,
	.param .u32 _Z20fma_unroll_BK_kernelILi32ELi2EEvPfi_param_1
)
{
	.reg .pred 	%p<7>;
	.reg .b32 	%r<19>;
	.reg .b32 	%f<114>;
	.reg .b64 	%rd<5>;

	ld.param.u64 	%rd1, [_Z20fma_unroll_BK_kernelILi32ELi2EEvPfi_param_0];
	ld.param.u32 	%r5, [_Z20fma_unroll_BK_kernelILi32ELi2EEvPfi_param_1];
	mov.u32 	%r6, %ctaid.x;
	mov.u32 	%r7, %ntid.x;
	mov.u32 	%r8, %tid.x;
	mad.lo.s32 	%r1, %r6, %r7, %r8;
	setp.gt.s32 	%p1, %r1, 20479;
	@%p1 bra 	$L__BB12_8;
	mul.hi.s32 	%r9, %r1, -2078209981;
	add.s32 	%r10, %r9, %r1;
	shr.u32 	%r11, %r10, 31;
	shr.s32 	%r12, %r10, 4;
	add.s32 	%r13, %r12, %r11;
	mul.lo.s32 	%r14, %r13, 31;
	sub.s32 	%r15, %r1, %r14;
	cvt.rn.f32.s32 	%f13, %r15;
	fma.rn.f32 	%f111, %f13, 0f3C23D70A, 0f00000000;
	fma.rn.f32 	%f110, %f13, 0f3C23D70A, 0f3A83126F;
	setp.gt.s32 	%p2, %r5, 0;
	@%p2 bra 	$L__BB12_2;
	bra.uni 	$L__BB12_7;
$L__BB12_2:
	setp.eq.s32 	%p3, %r5, 1;
	@%p3 bra 	$L__BB12_5;
	and.b32  	%r16, %r5, 2147483646;
	neg.s32 	%r18, %r16;
$L__BB12_4:
	fma.rn.f32 	%f14, %f111, 0f3F800008, 0f358637BD;
	fma.rn.f32 	%f15, %f110, 0f3F800008, 0f358637BD;
	fma.rn.f32 	%f16, %f14, 0f3F800008, 0f358637BD;
	fma.rn.f32 	%f17, %f15, 0f3F800008, 0f358637BD;
	fma.rn.f32 	%f18, %f16, 0f3F800008, 0f358637BD;
	fma.rn.f32 	%f19, %f17, 0f3F800008, 0f358637BD;
	fma.rn.f32 	%f20, %f18, 0f3F800008, 0f358637BD;
	fma.rn.f32 	%f21, %f19, 0f3F800008, 0f358637BD;
	fma.rn.f32 	%f22, %f20, 0f3F800008, 0f358637BD;
	fma.rn.f32 	%f23, %f21, 0f3F800008, 0f358637BD;
	fma.rn.f32 	%f24, %f22, 0f3F800008, 0f358637BD;
	fma.rn.f32 	%f25, %f23, 0f3F800008, 0f358637BD;
	fma.rn.f32 	%f26, %f24, 0f3F800008, 0f358637BD;
	fma.rn.f32 	%f27, %f25, 0f3F800008, 0f358637BD;
	fma.rn.f32 	%f28, %f26, 0f3F800008, 0f358637BD;
	fma.rn.f32 	%f29, %f27, 0f3F800008, 0f358637BD;
	fma.rn.f32 	%f30, %f28, 0f3F800008, 0f358637BD;
	fma.rn.f32 	%f31, %f29, 0f3F800008, 0f358637BD;
	fma.rn.f32 	%f32, %f30, 0f3F800008, 0f358637BD;
	fma.rn.f32 	%f33, %f31, 0f3F800008, 0f358637BD;
	fma.rn.f32 	%f34, %f32, 0f3F800008, 0f358637BD;
	fma.rn.f32 	%f35, %f33, 0f3F800008, 0f358637BD;
	fma.rn.f32 	%f36, %f34, 0f3F800008, 0f358637BD;
	fma.rn.f32 	%f37, %f35, 0f3F800008, 0f358637BD;
	fma.rn.f32 	%f38, %f36, 0f3F800008, 0f358637BD;
	fma.rn.f32 	%f39, %f37, 0f3F800008, 0f358637BD;
	fma.rn.f32 	%f40, %f38, 0f3F800008, 0f358637BD;
	fma.rn.f32 	%f41, %f39, 0f3F800008, 0f358637BD;
	fma.rn.f32 	%f42, %f40, 0f3F800008, 0f358637BD;
	fma.rn.f32 	%f43, %f41, 0f3F800008, 0f358637BD;
	fma.rn.f32 	%f44, %f42, 0f3F800008, 0f358637BD;
	fma.rn.f32 	%f45, %f43, 0f3F800008, 0f358637BD;
	fma.rn.f32 	%f46, %f44, 0f3F800008, 0f358637BD;
	fma.rn.f32 	%f47, %f45, 0f3F800008, 0f358637BD;
	fma.rn.f32 	%f48, %f46, 0f3F800008, 0f358637BD;
	fma.rn.f32 	%f49, %f47, 0f3F800008, 0f358637BD;
	fma.rn.f32 	%f50, %f48, 0f3F800008, 0f358637BD;
	fma.rn.f32 	%f51, %f49, 0f3F800008, 0f358637BD;
	fma.rn.f32 	%f52, %f50, 0f3F800008, 0f358637BD;
	fma.rn.f32 	%f53, %f51, 0f3F800008, 0f358637BD;
	fma.rn.f32 	%f54, %f52, 0f3F800008, 0f358637BD;
	fma.rn.f32 	%f55, %f53, 0f3F800008, 0f358637BD;
	fma.rn.f32 	%f56, %f54, 0f3F800008, 0f358637BD;
	fma.rn.f32 	%f57, %f55, 0f3F800008, 0f358637BD;
	fma.rn.f32 	%f58, %f56, 0f3F800008, 0f358637BD;
	fma.rn.f32 	%f59, %f57, 0f3F800008, 0f358637BD;
	fma.rn.f32 	%f60, %f58, 0f3F800008, 0f358637BD;
	fma.rn.f32 	%f61, %f59, 0f3F800008, 0f358637BD;
	fma.rn.f32 	%f62, %f60, 0f3F800008, 0f358637BD;
	fma.rn.f32 	%f63, %f61, 0f3F800008, 0f358637BD;
	fma.rn.f32 	%f64, %f62, 0f3F800008, 0f358637BD;
	fma.rn.f32 	%f65, %f63, 0f3F800008, 0f358637BD;
	fma.rn.f32 	%f66, %f64, 0f3F800008, 0f358637BD;
	fma.rn.f32 	%f67, %f65, 0f3F800008, 0f358637BD;
	fma.rn.f32 	%f68, %f66, 0f3F800008, 0f358637BD;
	fma.rn.f32 	%f69, %f67, 0f3F800008, 0f358637BD;
	fma.rn.f32 	%f70, %f68, 0f3F800008, 0f358637BD;
	fma.rn.f32 	%f71, %f69, 0f3F800008, 0f358637BD;
	fma.rn.f32 	%f72, %f70, 0f3F800008, 0f358637BD;
	fma.rn.f32 	%f73, %f71, 0f3F800008, 0f358637BD;
	fma.rn.f32 	%f74, %f72, 0f3F800008, 0f358637BD;
	fma.rn.f32 	%f75, %f73, 0f3F800008, 0f358637BD;
	fma.rn.f32 	%f111, %f74, 0f3F800008, 0f358637BD;
	fma.rn.f32 	%f110, %f75, 0f3F800008, 0f358637BD;
	add.s32 	%r18, %r18, 2;
	setp.ne.s32 	%p4, %r18, 0;
	@%p4 bra 	$L__BB12_4;
$L__BB12_5:
	and.b32  	%r17, %r5, 1;
	setp.eq.b32 	%p5, %r17, 1;
	not.pred 	%p6, %p5;
	@%p6 bra 	$L__BB12_7;
	fma.rn.f32 	%f76, %f111, 0f3F800008, 0f358637BD;
	fma.rn.f32 	%f77, %f110, 0f3F800008, 0f358637BD;
	fma.rn.f32 	%f78, %f76, 0f3F800008, 0f358637BD;
	fma.rn.f32 	%f79, %f77, 0f3F800008, 0f358637BD;
	fma.rn.f32 	%f80, %f78, 0f3F800008, 0f358637BD;
	fma.rn.f32 	%f81, %f79, 0f3F800008, 0f358637BD;
	fma.rn.f32 	%f82, %f80, 0f3F800008, 0f358637BD;
	fma.rn.f32 	%f83, %f81, 0f3F800008, 0f358637BD;
	fma.rn.f32 	%f84, %f82, 0f3F800008, 0f358637BD;
	fma.rn.f32 	%f85, %f83, 0f3F800008, 0f358637BD;
	fma.rn.f32 	%f86, %f84, 0f3F800008, 0f358637BD;
	fma.rn.f32 	%f87, %f85, 0f3F800008, 0f358637BD;
	fma.rn.f32 	%f88, %f86, 0f3F800008, 0f358637BD;
	fma.rn.f32 	%f89, %f87, 0f3F800008, 0f358637BD;
	fma.rn.f32 	%f90, %f88, 0f3F800008, 0f358637BD;
	fma.rn.f32 	%f91, %f89, 0f3F800008, 0f358637BD;
	fma.rn.f32 	%f92, %f90, 0f3F800008, 0f358637BD;
	fma.rn.f32 	%f93, %f91, 0f3F800008, 0f358637BD;
	fma.rn.f32 	%f94, %f92, 0f3F800008, 0f358637BD;
	fma.rn.f32 	%f95, %f93, 0f3F800008, 0f358637BD;
	fma.rn.f32 	%f96, %f94, 0f3F800008, 0f358637BD;
	fma.rn.f32 	%f97, %f95, 0f3F800008, 0f358637BD;
	fma.rn.f32 	%f98, %f96, 0f3F800008, 0f358637BD;
	fma.rn.f32 	%f99, %f97, 0f3F800008, 0f358637BD;
	fma.rn.f32 	%f100, %f98, 0f3F800008, 0f358637BD;
	fma.rn.f32 	%f101, %f99, 0f3F800008, 0f358637BD;
	fma.rn.f32 	%f102, %f100, 0f3F800008, 0f358637BD;
	fma.rn.f32 	%f103, %f101, 0f3F800008, 0f358637BD;
	fma.rn.f32 	%f104, %f102, 0f3F800008, 0f358637BD;
	fma.rn.f32 	%f105, %f103, 0f3F800008, 0f358637BD;
	fma.rn.f32 	%f111, %f104, 0f3F800008, 0f358637BD;
	fma.rn.f32 	%f110, %f105, 0f3F800008, 0f358637BD;
$L__BB12_7:
	add.f32 	%f106, %f111, 0f00000000;
	add.f32 	%f107, %f106, %f110;
	cvta.to.global.u64 	%rd2, %rd1;
	mul.wide.s32 	%rd3, %r1, 4;
	add.s64 	%rd4, %rd2, %rd3;
	st.global.f32 	[%rd4], %f107;
$L__BB12_8:
	ret;

}
	// .globl	_Z20fma_unroll_BK_kernelILi32ELi4EEvPfi
.visible .entry _Z20fma_unroll_BK_kernelILi32ELi4EEvPfi(
	.param .u64 .ptr .align 1 _Z20fma_unroll_BK_kernelILi32ELi4EEvPfi_param_0,
	.param .u32 _Z20fma_unroll_BK_kernelILi32ELi4EEvPfi_param_1
)
{
	.reg .pred 	%p<7>;
	.reg .b32 	%r<19>;
	.reg .b32 	%f<130>;
	.reg .b64 	%rd<5>;

	ld.param.u64 	%rd1, [_Z20fma_unroll_BK_kernelILi32ELi4EEvPfi_param_0];
	ld.param.u32 	%r5, [_Z20fma_unroll_BK_kernelILi32ELi4EEvPfi_param_1];
	mov.u32 	%r6, %ctaid.x;
	mov.u32 	%r7, %ntid.x;
	mov.u32 	%r8, %tid.x;
	mad.lo.s32 	%r1, %r6, %r7, %r8;
	setp.gt.s32 	%p1, %r1, 20479;
	@%p1 bra 	$L__BB13_8;
	mul.hi.s32 	%r9, %r1, -2078209981;
	add.s32 	%r10, %r9, %r1;
	shr.u32 	%r11, %r10, 31;
	shr.s32 	%r12, %r10, 4;
	add.s32 	%r13, %r12, %r11;
	mul.lo.s32 	%r14, %r13, 31;
	sub.s32 	%r15, %r1, %r14;
	cvt.rn.f32.s32 	%f25, %r15;
	fma.rn.f32 	%f125, %f25, 0f3C23D70A, 0f00000000;
	fma.rn.f32 	%f124, %f25, 0f3C23D70A, 0f3A83126F;
	fma.rn.f32 	%f123, %f25, 0f3C23D70A, 0f3B03126F;
	fma.rn.f32 	%f122, %f25, 0f3C23D70A, 0f3B449BA6;
	setp.gt.s32 	%p2, %r5, 0;
	@%p2 bra 	$L__BB13_2;
	bra.uni 	$L__BB13_7;
$L__BB13_2:
	setp.eq.s32 	%p3, %r5, 1;
	@%p3 bra 	$L__BB13_5;
	and.b32  	%r16, %r5, 2147483646;
	neg.s32 	%r18, %r16;
$L__BB13_4:
	fma.rn.f32 	%f26, %f125, 0f3F800008, 0f358637BD;
	fma.rn.f32 	%f27, %f124, 0f3F800008, 0f358637BD;
	fma.rn.f32 	%f28, %f123, 0f3F800008, 0f358637BD;
	fma.rn.f32 	%f29, %f122, 0f3F800008, 0f358637BD;
	fma.rn.f32 	%f30, %f26, 0f3F800008, 0f358637BD;
	fma.rn.f32 	%f31, %f27, 0f3F800008, 0f358637BD;
	fma.rn.f32 	%f32, %f28, 0f3F800008, 0f358637BD;
	fma.rn.f32 	%f33, %f29, 0f3F800008, 0f358637BD;
	fma.rn.f32 	%f34, %f30, 0f3F800008, 0f358637BD;
	fma.rn.f32 	%f35, %f31, 0f3F800008, 0f358637BD;
	fma.rn.f32 	%f36, %f32, 0f3F800008, 0f358637BD;
	fma.rn.f32 	%f37, %f33, 0f3F800008, 0f358637BD;
	fma.rn.f32 	%f38, %f34, 0f3F800008, 0f358637BD;
	fma.rn.f32 	%f39, %f35, 0f3F800008, 0f358637BD;
	fma.rn.f32 	%f40, %f36, 0f3F800008, 0f358637BD;
	fma.rn.f32 	%f41, %f37, 0f3F800008, 0f358637BD;
	fma.rn.f32 	%f42, %f38, 0f3F800008, 0f358637BD;
	fma.rn.f32 	%f43, %f39, 0f3F800008, 0f358637BD;
	fma.rn.f32 	%f44, %f40, 0f3F800008, 0f358637BD;
	fma.rn.f32 	%f45, %f41, 0f3F800008, 0f358637BD;
	fma.rn.f32 	%f46, %f42, 0f3F800008, 0f358637BD;
	fma.rn.f32 	%f47, %f43, 0f3F800008, 0f358637BD;
	fma.rn.f32 	%f48, %f44, 0f3F800008, 0f358637BD;
	fma.rn.f32 	%f49, %f45, 0f3F800008, 0f358637BD;
	fma.rn.f32 	%f50, %f46, 0f3F800008, 0f358637BD;
	fma.rn.f32 	%f51, %f47, 0f3F800008, 0f358637BD;
	fma.rn.f32 	%f52, %f48, 0f3F800008, 0f358637BD;
	fma.rn.f32 	%f53, %f49, 0f3F800008, 0f358637BD;
	fma.rn.f32 	%f54, %f50, 0f3F800008, 0f358637BD;
	fma.rn.f32 	%f55, %f51, 0f3F800008, 0f358637BD;
	fma.rn.f32 	%f56, %f52, 0f3F800008, 0f358637BD;
	fma.rn.f32 	%f57, %f53, 0f3F800008, 0f358637BD;
	fma.rn.f32 	%f58, %f54, 0f3F800008, 0f358637BD;
	fma.rn.f32 	%f59, %f55, 0f3F800008, 0f358637BD;
	fma.rn.f32 	%f60, %f56, 0f3F800008, 0f358637BD;
	fma.rn.f32 	%f61, %f57, 0f3F800008, 0f358637BD;
	fma.rn.f32 	%f62, %f58, 0f3F800008, 0f358637BD;
	fma.rn.f32 	%f63, %f59, 0f3F800008, 0f358637BD;
	fma.rn.f32 	%f64, %f60, 0f3F800008, 0f358637BD;
	fma.rn.f32 	%f65, %f61, 0f3F800008, 0f358637BD;
	fma.rn.f32 	%f66, %f62, 0f3F800008, 0f358637BD;
	fma.rn.f32 	%f67, %f63, 0f3F800008, 0f358637BD;
	fma.rn.f32 	%f68, %f64, 0f3F800008, 0f358637BD;
	fma.rn.f32 	%f69, %f65, 0f3F800008, 0f358637BD;
	fma.rn.f32 	%f70, %f66, 0f3F800008, 0f358637BD;
	fma.rn.f32 	%f71, %f67, 0f3F800008, 0f358637BD;
	fma.rn.f32 	%f72, %f68, 0f3F800008, 0f358637BD;
	fma.rn.f32 	%f73, %f69, 0f3F800008, 0f358637BD;
	fma.rn.f32 	%f74, %f70, 0f3F800008, 0f358637BD;
	fma.rn.f32 	%f75, %f71, 0f3F800008, 0f358637BD;
	fma.rn.f32 	%f76, %f72, 0f3F800008, 0f358637BD;
	fma.rn.f32 	%f77, %f73, 0f3F800008, 0f358637BD;
	fma.rn.f32 	%f78, %f74, 0f3F800008, 0f358637BD;
	fma.rn.f32 	%f79, %f75, 0f3F800008, 0f358637BD;
	fma.rn.f32 	%f80, %f76, 0f3F800008, 0f358637BD;
	fma.rn.f32 	%f81, %f77, 0f3F800008, 0f358637BD;
	fma.rn.f32 	%f82, %f78, 0f3F800008, 0f358637BD;
	fma.rn.f32 	%f83, %f79, 0f3F800008, 0f358637BD;
	fma.rn.f32 	%f84, %f80, 0f3F800008, 0f358637BD;
	fma.rn.f32 	%f85, %f81, 0f3F800008, 0f358637BD;
	fma.rn.f32 	%f125, %f82, 0f3F800008, 0f358637BD;
	fma.rn.f32 	%f124, %f83, 0f3F800008, 0f358637BD;
	fma.rn.f32 	%f123, %f84, 0f3F800008, 0f358637BD;
	fma.rn.f32 	%f122, %f85, 0f3F800008, 0f358637BD;
	add.s32 	%r18, %r18, 2;
	setp.ne.s32 	%p4, %r18, 0;
	@%p4 bra 	$L__BB13_4;
$L__BB13_5:
	and.b32  	%r17, %r5, 1;
	setp.eq.b32 	%p5, %r17, 1;
	not.pred 	%p6, %p5;
	@%p6 bra 	$L__BB13_7;
	fma.rn.f32 	%f86, %f125, 0f3F800008, 0f358637BD;
	fma.rn.f32 	%f87, %f124, 0f3F800008, 0f358637BD;
	fma.rn.f32 	%f88, %f123, 0f3F800008, 0f358637BD;
	fma.rn.f32 	%f89, %f122, 0f3F800008, 0f358637BD;
	fma.rn.f32 	%f90, %f86, 0f3F800008, 0f358637BD;
	fma.rn.f32 	%f91, %f87, 0f3F800008, 0f358637BD;
	fma.rn.f32 	%f92, %f88, 0f3F800008, 0f358637BD;
	fma.rn.f32 	%f93, %f89, 0f3F800008, 0f358637BD;
	fma.rn.f32 	%f94, %f90, 0f3F800008, 0f358637BD;
	fma.rn.f32 	%f95, %f91, 0f3F800008, 0f358637BD;
	fma.rn.f32 	%f96, %f92, 0f3F800008, 0f358637BD;
	fma.rn.f32 	%f97, %f93, 0f3F800008, 0f358637BD;
	fma.rn.f32 	%f98, %f94, 0f3F800008, 0f358637BD;
	fma.rn.f32 	%f99, %f95, 0f3F800008, 0f358637BD;
	fma.rn.f32 	%f100, %f96, 0f3F800008, 0f358637BD;
	fma.rn.f32 	%f101, %f97, 0f3F800008, 0f358637BD;
	fma.rn.f32 	%f102, %f98, 0f3F800008, 0f358637BD;
	fma.rn.f32 	%f103, %f99, 0f3F800008, 0f358637BD;
	fma.rn.f32 	%f104, %f100, 0f3F800008, 0f358637BD;
	fma.rn.f32 	%f105, %f101, 0f3F800008, 0f358637BD;
	fma.rn.f32 	%f106, %f102, 0f3F800008, 0f358637BD;
	fma.rn.f32 	%f107, %f103, 0f3F800008, 0f358637BD;
	fma.rn.f32 	%f108, %f104, 0f3F800008, 0f358637BD;
	fma.rn.f32 	%f109, %f105, 0f3F800008, 0f358637BD;
	fma.rn.f32 	%f110, %f106, 0f3F800008, 0f358637BD;
	fma.rn.f32 	%f111, %f107, 0f3F800008, 0f358637BD;
	fma.rn.f32 	%f112, %f108, 0f3F800008, 0f358637BD;
	fma.rn.f32 	%f113, %f109, 0f3F800008, 0f358637BD;
	fma.rn.f32 	%f125, %f110, 0f3F800008, 0f358637BD;
	fma.rn.f32 	%f124, %f111, 0f3F800008, 0f358637BD;
	fma.rn.f32 	%f123, %f112, 0f3F800008, 0f358637BD;
	fma.rn.f32 	%f122, %f113, 0f3F800008, 0f358637BD;
$L__BB13_7:
	add.f32 	%f114, %f125, 0f00000000;
	add.f32 	%f115, %f114, %f124;
	add.f32 	%f116, %f115, %f123;
	add.f32 	%f117, %f116, %f122;
	cvta.to.global.u64 	%rd2, %rd1;
	mul.wide.s32 	%rd3, %r1, 4;
	add.s64 	%rd4, %rd2, %rd3;
	st.global.f32 	[%rd4], %f117;
$L__BB13_8:
	ret;

}
	// .globl	_Z20fma_unroll_BK_kernelILi32ELi8EEvPfi
.visible .entry _Z20fma_unroll_BK_kernelILi32ELi8EEvPfi(
	.param .u64 .ptr .align 1 _Z20fma_unroll_BK_kernelILi32ELi8EEvPfi_param_0,
	.param .u32 _Z20fma_unroll_BK_kernelILi32ELi8EEvPfi_param_1
)
{
	.reg .pred 	%p<7>;
	.reg .b32 	%r<19>;
	.reg .b32 	%f<163>;
	.reg .b64 	%rd<5>;

	ld.param.u64 	%rd1, [_Z20fma_unroll_BK_kernelILi32ELi8EEvPfi_param_0];
	ld.param.u32 	%r5, [_Z20fma_unroll_BK_kernelILi32ELi8EEvPfi_param_1];
	mov.u32 	%r6, %ctaid.x;
	mov.u32 	%r7, %ntid.x;
	mov.u32 	%r8, %tid.x;
	mad.lo.s32 	%r1, %r6, %r7, %r8;
	setp.gt.s32 	%p1, %r1, 20479;
	@%p1 bra 	$L__BB14_8;
	mul.hi.s32 	%r9, %r1, -2078209981;
	add.s32 	%r10, %r9, %r1;
	shr.u32 	%r11, %r10, 31;
	shr.s32 	%r12, %r10, 4;
	add.s32 	%r13, %r12, %r11;
	mul.lo.s32 	%r14, %r13, 31;
	sub.s32 	%r15, %r1, %r14;
	cvt.rn.f32.s32 	%f49, %r15;
	mul.f32 	%f50, %f49, 0f3C23D70A;
	add.f32 	%f154, %f50, 0f00000000;
	add.f32 	%f153, %f50, 0f3A83126F;
	add.f32 	%f152, %f50, 0f3B03126F;
	add.f32 	%f151, %f50, 0f3B449BA6;
	add.f32 	%f150, %f50, 0f3B83126F;
	add.f32 	%f149, %f50, 0f3BA3D70B;
	add.f32 	%f148, %f50, 0f3BC49BA6;
	add.f32 	%f147, %f50, 0f3BE56042;
	setp.gt.s32 	%p2, %r5, 0;
	@%p2 bra 	$L__BB14_2;
	bra.uni 	$L__BB14_7;
$L__BB14_2:
	setp.eq.s32 	%p3, %r5, 1;
	@%p3 bra 	$L__BB14_5;
	and.b32  	%r16, %r5, 2147483646;
	neg.s32 	%r18, %r16;
$L__BB14_4:
	fma.rn.f32 	%f51, %f154, 0f3F800008, 0f358637BD;
	fma.rn.f32 	%f52, %f153, 0f3F800008, 0f358637BD;
	fma.rn.f32 	%f53, %f152, 0f3F800008, 0f358637BD;
	fma.rn.f32 	%f54, %f151, 0f3F800008, 0f358637BD;
	fma.rn.f32 	%f55, %f150, 0f3F800008, 0f358637BD;
	fma.rn.f32 	%f56, %f149, 0f3F800008, 0f358637BD;
	fma.rn.f32 	%f57, %f148, 0f3F800008, 0f358637BD;
	fma.rn.f32 	%f58, %f147, 0f3F800008, 0f358637BD;
	fma.rn.f32 	%f59, %f51, 0f3F800008, 0f358637BD;
	fma.rn.f32 	%f60, %f52, 0f3F800008, 0f358637BD;
	fma.rn.f32 	%f61, %f53, 0f3F800008, 0f358637BD;
	fma.rn.f32 	%f62, %f54, 0f3F800008, 0f358637BD;
	fma.rn.f32 	%f63, %f55, 0f3F800008, 0f358637BD;
	fma.rn.f32 	%f64, %f56, 0f3F800008, 0f358637BD;
	fma.rn.f32 	%f65, %f57, 0f3F800008, 0f358637BD;
	fma.rn.f32 	%f66, %f58, 0f3F800008, 0f358637BD;
	fma.rn.f32 	%f67, %f59, 0f3F800008, 0f358637BD;
	fma.rn.f32 	%f68, %f60, 0f3F800008, 0f358637BD;
	fma.rn.f32 	%f69, %f61, 0f3F800008, 0f358637BD;
	fma.rn.f32 	%f70, %f62, 0f3F800008, 0f358637BD;
	fma.rn.f32 	%f71, %f63, 0f3F800008, 0f358637BD;
	fma.rn.f32 	%f72, %f64, 0f3F800008, 0f358637BD;
	fma.rn.f32 	%f73, %f65, 0f3F800008, 0f358637BD;
	fma.rn.f32 	%f74, %f66, 0f3F800008, 0f358637BD;
	fma.rn.f32 	%f75, %f67, 0f3F800008, 0f358637BD;
	fma.rn.f32 	%f76, %f68, 0f3F800008, 0f358637BD;
	fma.rn.f32 	%f77, %f69, 0f3F800008, 0f358637BD;
	fma.rn.f32 	%f78, %f70, 0f3F800008, 0f358637BD;
	fma.rn.f32 	%f79, %f71, 0f3F800008, 0f358637BD;
	fma.rn.f32 	%f80, %f72, 0f3F800008, 0f358637BD;
	fma.rn.f32 	%f81, %f73, 0f3F800008, 0f358637BD;
	fma.rn.f32 	%f82, %f74, 0f3F800008, 0f358637BD;
	fma.rn.f32 	%f83, %f75, 0f3F800008, 0f358637BD;
	fma.rn.f32 	%f84, %f76, 0f3F800008, 0f358637BD;
	fma.rn.f32 	%f85, %f77, 0f3F800008, 0f358637BD;
	fma.rn.f32 	%f86, %f78, 0f3F800008, 0f358637BD;
	fma.rn.f32 	%f87, %f79, 0f3F800008, 0f358637BD;
	fma.rn.f32 	%f88, %f80, 0f3F800008, 0f358637BD;
	fma.rn.f32 	%f89, %f81, 0f3F800008, 0f358637BD;
	fma.rn.f32 	%f90, %f82, 0f3F800008, 0f358637BD;
	fma.rn.f32 	%f91, %f83, 0f3F800008, 0f358637BD;
	fma.rn.f32 	%f92, %f84, 0f3F800008, 0f358637BD;
	fma.rn.f32 	%f93, %f85, 0f3F800008, 0f358637BD;
	fma.rn.f32 	%f94, %f86, 0f3F800008, 0f358637BD;
	fma.rn.f32 	%f95, %f87, 0f3F800008, 0f358637BD;
	fma.rn.f32 	%f96, %f88, 0f3F800008, 0f358637BD;
	fma.rn.f32 	%f97, %f89, 0f3F800008, 0f358637BD;
	fma.rn.f32 	%f98, %f90, 0f3F800008, 0f358637BD;
	fma.rn.f32 	%f99, %f91, 0f3F800008, 0f358637BD;
	fma.rn.f32 	%f100, %f92, 0f3F800008, 0f358637BD;
	fma.rn.f32 	%f101, %f93, 0f3F800008, 0f358637BD;
	fma.rn.f32 	%f102, %f94, 0f3F800008, 0f358637BD;
	fma.rn.f32 	%f103, %f95, 0f3F800008, 0f358637BD;
	fma.rn.f32 	%f104, %f96, 0f3F800008, 0f358637BD;
	fma.rn.f32 	%f105, %f97, 0f3F800008, 0f358637BD;
	fma.rn.f32 	%f106, %f98, 0f3F800008, 0f358637BD;
	fma.rn.f32 	%f154, %f99, 0f3F800008, 0f358637BD;
	fma.rn.f32 	%f153, %f100, 0f3F800008, 0f358637BD;
	fma.rn.f32 	%f152, %f101, 0f3F800008, 0f358637BD;
	fma.rn.f32 	%f151, %f102, 0f3F800008, 0f358637BD;
	fma.rn.f32 	%f150, %f103, 0f3F800008, 0f358637BD;
	fma.rn.f32 	%f149, %f104, 0f3F800008, 0f358637BD;
	fma.rn.f32 	%f148, %f105, 0f3F800008, 0f358637BD;
	fma.rn.f32 	%f147, %f106, 0f3F800008, 0f358637BD;
	add.s32 	%r18, %r18, 2;
	setp.ne.s32 	%p4, %r18, 0;
	@%p4 bra 	$L__BB14_4;
$L__BB14_5:
	and.b32  	%r17, %r5, 1;
	setp.eq.b32 	%p5, %r17, 1;
	not.pred 	%p6, %p5;
	@%p6 bra 	$L__BB14_7;
	fma.rn.f32 	%f107, %f154, 0f3F800008, 0f358637BD;
	fma.rn.f32 	%f108, %f153, 0f3F800008, 0f358637BD;
	fma.rn.f32 	%f109, %f152, 0f3F800008, 0f358637BD;
	fma.rn.f32 	%f110, %f151, 0f3F800008, 0f358637BD;
	fma.rn.f32 	%f111, %f150, 0f3F800008, 0f358637BD;
	fma.rn.f32 	%f112, %f149, 0f3F800008, 0f358637BD;
	fma.rn.f32 	%f113, %f148, 0f3F800008, 0f358637BD;
	fma.rn.f32 	%f114, %f147, 0f3F800008, 0f358637BD;
	fma.rn.f32 	%f115, %f107, 0f3F800008, 0f358637BD;
	fma.rn.f32 	%f116, %f108, 0f3F800008, 0f358637BD;
	fma.rn.f32 	%f117, %f109, 0f3F800008, 0f358637BD;
	fma.rn.f32 	%f118, %f110, 0f3F800008, 0f358637BD;
	fma.rn.f32 	%f119, %f111, 0f3F800008, 0f358637BD;
	fma.rn.f32 	%f120, %f112, 0f3F800008, 0f358637BD;
	fma.rn.f32 	%f121, %f113, 0f3F800008, 0f358637BD;
	fma.rn.f32 	%f122, %f114, 0f3F800008, 0f358637BD;
	fma.rn.f32 	%f123, %f115, 0f3F800008, 0f358637BD;
	fma.rn.f32 	%f124, %f116, 0f3F800008, 0f358637BD;
	fma.rn.f32 	%f125, %f117, 0f3F800008, 0f358637BD;
	fma.rn.f32 	%f126, %f118, 0f3F800008, 0f358637BD;
	fma.rn.f32 	%f127, %f119, 0f3F800008, 0f358637BD;
	fma.rn.f32 	%f128, %f120, 0f3F800008, 0f358637BD;
	fma.rn.f32 	%f129, %f121, 0f3F800008, 0f358637BD;
	fma.rn.f32 	%f130, %f122, 0f3F800008, 0f358637BD;
	fma.rn.f32 	%f154, %f123, 0f3F800008, 0f358637BD;
	fma.rn.f32 	%f153, %f124, 0f3F800008, 0f358637BD;
	fma.rn.f32 	%f152, %f125, 0f3F800008, 0f358637BD;
	fma.rn.f32 	%f151, %f126, 0f3F800008, 0f358637BD;
	fma.rn.f32 	%f150, %f127, 0f3F800008, 0f358637BD;
	fma.rn.f32 	%f149, %f128, 0f3F800008, 0f358637BD;
	fma.rn.f32 	%f148, %f129, 0f3F800008, 0f358637BD;
	fma.rn.f32 	%f147, %f130, 0f3F800008, 0f358637BD;
$L__BB14_7:
	add.f32 	%f131, %f154, 0f00000000;
	add.f32 	%f132, %f131, %f153;
	add.f32 	%f133, %f132, %f152;
	add.f32 	%f134, %f133, %f151;
	add.f32 	%f135, %f134, %f150;
	add.f32 	%f136, %f135, %f149;
	add.f32 	%f137, %f136, %f148;
	add.f32 	%f138, %f137, %f147;
	cvta.to.global.u64 	%rd2, %rd1;
	mul.wide.s32 	%rd3, %r1, 4;
	add.s64 	%rd4, %rd2, %rd3;
	st.global.f32 	[%rd4], %f138;
$L__BB14_8:
	ret;

}


// ===== COMPILED SASS (sm_100) =====

	.target	sm_100

	.elftype	@"ET_EXEC"


//--------------------- .note.nv.tkinfo           --------------------------
	.section	.note.nv.tkinfo,"",@"SHT_NOTE"
	.sectionflags	@"SHF_NOTE_NV_TKINFO"
	.tkinfo
        /*0018*/ 	.word	0x00000002
        /*0030*/ 	.string	""
        /*0030*/ 	.string	"ptxas"
        /*0030*/ 	.string	"Cuda compilation tools, release 13.0, V13.0.88"
        /*0030*/ 	.string	"Build cuda_13.0.r13.0/compiler.36424714_0"
        /*0030*/ 	.string	"-arch sm_100 -m 64 "



//--------------------- .note.nv.cuinfo           --------------------------
	.section	.note.nv.cuinfo,"",@"SHT_NOTE"
	.sectionflags	@"SHF_NOTE_NV_CUINFO"
        /*0018*/ 	.short	0x0002
        /*001a*/ 	.short	0x0064
        /*001c*/ 	.short	0x0082
	.zero		2


//--------------------- .nv.info                  --------------------------
	.section	.nv.info,"",@"SHT_CUDA_INFO"
	.align	4


	//----- nvinfo : EIATTR_REGCOUNT
	.align		4
        /*0000*/ 	.byte	0x04, 0x2f
        /*0002*/ 	.short	(.L_1 - .L_0)
	.align		4
.L_0:
        /*0004*/ 	.word	index@(_Z20fma_unroll_BK_kernelILi4ELi1EEvPfi)
        /*0008*/ 	.word	0x0000000a


	//----- nvinfo : EIATTR_FRAME_SIZE
	.align		4
.L_1:
        /*000c*/ 	.byte	0x04, 0x11
        /*000e*/ 	.short	(.L_3 - .L_2)
	.align		4
.L_2:
        /*0010*/ 	.word	index@(_Z20fma_unroll_BK_kernelILi4ELi1EEvPfi)
        /*0014*/ 	.word	0x00000000


	//----- nvinfo : EIATTR_REGCOUNT
	.align		4
.L_3:
        /*0018*/ 	.byte	0x04, 0x2f
        /*001a*/ 	.short	(.L_5 - .L_4)
	.align		4
.L_4:
        /*001c*/ 	.word	index@(_Z20fma_unroll_BK_kernelILi4ELi2EEvPfi)
        /*0020*/ 	.word	0x0000000e


	//----- nvinfo : EIATTR_FRAME_SIZE
	.align		4
.L_5:
        /*0024*/ 	.byte	0x04, 0x11
        /*0026*/ 	.short	(.L_7 - .L_6)
	.align		4
.L_6:
        /*0028*/ 	.word	index@(_Z20fma_unroll_BK_kernelILi4ELi2EEvPfi)
        /*002c*/ 	.word	0x00000000


	//----- nvinfo : EIATTR_REGCOUNT
	.align		4
.L_7:
        /*0030*/ 	.byte	0x04, 0x2f
        /*0032*/ 	.short	(.L_9 - .L_8)
	.align		4
.L_8:
        /*0034*/ 	.word	index@(_Z20fma_unroll_BK_kernelILi4ELi4EEvPfi)
        /*0038*/ 	.word	0x00000010


	//----- nvinfo : EIATTR_FRAME_SIZE
	.align		4
.L_9:
        /*003c*/ 	.byte	0x04, 0x11
        /*003e*/ 	.short	(.L_11 - .L_10)
	.align		4
.L_10:
        /*0040*/ 	.word	index@(_Z20fma_unroll_BK_kernelILi4ELi4EEvPfi)
        /*0044*/ 	.word	0x00000000


	//----- nvinfo : EIATTR_REGCOUNT
	.align		4
.L_11:
        /*0048*/ 	.byte	0x04, 0x2f
        /*004a*/ 	.short	(.L_13 - .L_12)
	.align		4
.L_12:
        /*004c*/ 	.word	index@(_Z20fma_unroll_BK_kernelILi8ELi1EEvPfi)
        /*0050*/ 	.word	0x0000000a


	//----- nvinfo : EIATTR_FRAME_SIZE
	.align		4
.L_13:
        /*0054*/ 	.byte	0x04, 0x11
        /*0056*/ 	.short	(.L_15 - .L_14)
	.align		4
.L_14:
        /*0058*/ 	.word	index@(_Z20fma_unroll_BK_kernelILi8ELi1EEvPfi)
        /*005c*/ 	.word	0x00000000


	//----- nvinfo : EIATTR_REGCOUNT
	.align		4
.L_15:
        /*0060*/ 	.byte	0x04, 0x2f
        /*0062*/ 	.short	(.L_17 - .L_16)
	.align		4
.L_16:
        /*0064*/ 	.word	index@(_Z20fma_unroll_BK_kernelILi8ELi2EEvPfi)
        /*0068*/ 	.word	0x0000000c


	//----- nvinfo : EIATTR_FRAME_SIZE
	.align		4
.L_17:
        /*006c*/ 	.byte	0x04, 0x11
        /*006e*/ 	.short	(.L_19 - .L_18)
	.align		4
.L_18:
        /*0070*/ 	.word	index@(_Z20fma_unroll_BK_kernelILi8ELi2EEvPfi)
        /*0074*/ 	.word	0x00000000


	//----- nvinfo : EIATTR_REGCOUNT
	.align		4
.L_19:
        /*0078*/ 	.byte	0x04, 0x2f
        /*007a*/ 	.short	(.L_21 - .L_20)
	.align		4
.L_20:
        /*007c*/ 	.word	index@(_Z20fma_unroll_BK_kernelILi8ELi4EEvPfi)
        /*0080*/ 	.word	0x00000010


	//----- nvinfo : EIATTR_FRAME_SIZE
	.align		4
.L_21:
        /*0084*/ 	.byte	0x04, 0x11
        /*0086*/ 	.short	(.L_23 - .L_22)
	.align		4
.L_22:
        /*0088*/ 	.word	index@(_Z20fma_unroll_BK_kernelILi8ELi4EEvPfi)
        /*008c*/ 	.word	0x00000000


	//----- nvinfo : EIATTR_REGCOUNT
	.align		4
.L_23:
        /*0090*/ 	.byte	0x04, 0x2f
        /*0092*/ 	.short	(.L_25 - .L_24)
	.align		4
.L_24:
        /*0094*/ 	.word	index@(_Z20fma_unroll_BK_kernelILi8ELi8EEvPfi)
        /*0098*/ 	.word	0x00000016


	//----- nvinfo : EIATTR_FRAME_SIZE
	.align		4
.L_25:
        /*009c*/ 	.byte	0x04, 0x11
        /*009e*/ 	.short	(.L_27 - .L_26)
	.align		4
.L_26:
        /*00a0*/ 	.word	index@(_Z20fma_unroll_BK_kernelILi8ELi8EEvPfi)
        /*00a4*/ 	.word	0x00000000


	//----- nvinfo : EIATTR_REGCOUNT
	.align		4
.L_27:
        /*00a8*/ 	.byte	0x04, 0x2f
        /*00aa*/ 	.short	(.L_29 - .L_28)
	.align		4
.L_28:
        /*00ac*/ 	.word	index@(_Z20fma_unroll_BK_kernelILi16ELi1EEvPfi)
        /*00b0*/ 	.word	0x0000000a


	//----- nvinfo : EIATTR_FRAME_SIZE
	.align		4
.L_29:
        /*00b4*/ 	.byte	0x04, 0x11
        /*00b6*/ 	.short	(.L_31 - .L_30)
	.align		4
.L_30:
        /*00b8*/ 	.word	index@(_Z20fma_unroll_BK_kernelILi16ELi1EEvPfi)
        /*00bc*/ 	.word	0x00000000


	//----- nvinfo : EIATTR_REGCOUNT
	.align		4
.L_31:
        /*00c0*/ 	.byte	0x04, 0x2f
        /*00c2*/ 	.short	(.L_33 - .L_32)
	.align		4
.L_32:
        /*00c4*/ 	.word	index@(_Z20fma_unroll_BK_kernelILi16ELi2EEvPfi)
        /*00c8*/ 	.word	0x0000000c


	//----- nvinfo : EIATTR_FRAME_SIZE
	.align		4
.L_33:
        /*00cc*/ 	.byte	0x04, 0x11
        /*00ce*/ 	.short	(.L_35 - .L_34)
	.align		4
.L_34:
        /*00d0*/ 	.word	index@(_Z20fma_unroll_BK_kernelILi16ELi2EEvPfi)
        /*00d4*/ 	.word	0x00000000


	//----- nvinfo : EIATTR_REGCOUNT
	.align		4
.L_35:
        /*00d8*/ 	.byte	0x04, 0x2f
        /*00da*/ 	.short	(.L_37 - .L_36)
	.align		4
.L_36:
        /*00dc*/ 	.word	index@(_Z20fma_unroll_BK_kernelILi16ELi4EEvPfi)
        /*00e0*/ 	.word	0x00000010


	//----- nvinfo : EIATTR_FRAME_SIZE
	.align		4
.L_37:
        /*00e4*/ 	.byte	0x04, 0x11
        /*00e6*/ 	.short	(.L_39 - .L_38)
	.align		4
.L_38:
        /*00e8*/ 	.word	index@(_Z20fma_unroll_BK_kernelILi16ELi4EEvPfi)
        /*00ec*/ 	.word	0x00000000


	//----- nvinfo : EIATTR_REGCOUNT
	.align		4
.L_39:
        /*00f0*/ 	.byte	0x04, 0x2f
        /*00f2*/ 	.short	(.L_41 - .L_40)
	.align		4
.L_40:
        /*00f4*/ 	.word	index@(_Z20fma_unroll_BK_kernelILi16ELi8EEvPfi)
        /*00f8*/ 	.word	0x00000016


	//----- nvinfo : EIATTR_FRAME_SIZE
	.align		4
.L_41:
        /*00fc*/ 	.byte	0x04, 0x11
        /*00fe*/ 	.short	(.L_43 - .L_42)
	.align		4
.L_42:
        /*0100*/ 	.word	index@(_Z20fma_unroll_BK_kernelILi16ELi8EEvPfi)
        /*0104*/ 	.word	0x00000000


	//----- nvinfo : EIATTR_REGCOUNT
	.align		4
.L_43:
        /*0108*/ 	.byte	0x04, 0x2f
        /*010a*/ 	.short	(.L_45 - .L_44)
	.align		4
.L_44:
        /*010c*/ 	.word	index@(_Z20fma_unroll_BK_kernelILi32ELi1EEvPfi)
        /*0110*/ 	.word	0x0000000a


	//----- nvinfo : EIATTR_FRAME_SIZE
	.align		4
.L_45:
        /*0114*/ 	.byte	0x04, 0x11
        /*0116*/ 	.short	(.L_47 - .L_46)
	.align		4
.L_46:
        /*0118*/ 	.word	index@(_Z20fma_unroll_BK_kernelILi32ELi1EEvPfi)
        /*011c*/ 	.word	0x00000000


	//----- nvinfo : EIATTR_REGCOUNT
	.align		4
.L_47:
        /*0120*/ 	.byte	0x04, 0x2f
        /*0122*/ 	.short	(.L_49 - .L_48)
	.align		4
.L_48:
        /*0124*/ 	.word	index@(_Z20fma_unroll_BK_kernelILi32ELi2EEvPfi)
        /*0128*/ 	.word	0x0000000c


	//----- nvinfo : EIATTR_FRAME_SIZE
	.align		4
.L_49:
        /*012c*/ 	.byte	0x04, 0x11
        /*012e*/ 	.short	(.L_51 - .L_50)
	.align		4
.L_50:
        /*0130*/ 	.word	index@(_Z20fma_unroll_BK_kernelILi32ELi2EEvPfi)
        /*0134*/ 	.word	0x00000000


	//----- nvinfo : EIATTR_REGCOUNT
	.align		4
.L_51:
        /*0138*/ 	.byte	0x04, 0x2f
        /*013a*/ 	.short	(.L_53 - .L_52)
	.align		4
.L_52:
        /*013c*/ 	.word	index@(_Z20fma_unroll_BK_kernelILi32ELi4EEvPfi)
        /*0140*/ 	.word	0x00000010


	//----- nvinfo : EIATTR_FRAME_SIZE
	.align		4
.L_53:
        /*0144*/ 	.byte	0x04, 0x11
        /*0146*/ 	.short	(.L_55 - .L_54)
	.align		4
.L_54:
        /*0148*/ 	.word	index@(_Z20fma_unroll_BK_kernelILi32ELi4EEvPfi)
        /*014c*/ 	.word	0x00000000


	//----- nvinfo : EIATTR_REGCOUNT
	.align		4
.L_55:
        /*0150*/ 	.byte	0x04, 0x2f
        /*0152*/ 	.short	(.L_57 - .L_56)
	.align		4
.L_56:
        /*0154*/ 	.word	index@(_Z20fma_unroll_BK_kernelILi32ELi8EEvPfi)
        /*0158*/ 	.word	0x00000016


	//----- nvinfo : EIATTR_FRAME_SIZE
	.align		4
.L_57:
        /*015c*/ 	.byte	0x04, 0x11
        /*015e*/ 	.short	(.L_59 - .L_58)
	.align		4
.L_58:
        /*0160*/ 	.word	index@(_Z20fma_unroll_BK_kernelILi32ELi8EEvPfi)
        /*0164*/ 	.word	0x00000000


	//----- nvinfo : EIATTR_MIN_STACK_SIZE
	.align		4
.L_59:
        /*0168*/ 	.byte	0x04, 0x12
        /*016a*/ 	.short	(.L_61 - .L_60)
	.align		4
.L_60:
        /*016c*/ 	.word	index@(_Z20fma_unroll_BK_kernelILi32ELi8EEvPfi)
        /*0170*/ 	.word	0x00000000


	//----- nvinfo : EIATTR_MIN_STACK_SIZE
	.align		4
.L_61:
        /*0174*/ 	.byte	0x04, 0x12
        /*0176*/ 	.short	(.L_63 - .L_62)
	.align		4
.L_62:
        /*0178*/ 	.word	index@(_Z20fma_unroll_BK_kernelILi32ELi4EEvPfi)
        /*017c*/ 	.word	0x00000000


	//----- nvinfo : EIATTR_MIN_STACK_SIZE
	.align		4
.L_63:
        /*0180*/ 	.byte	0x04, 0x12
        /*0182*/ 	.short	(.L_65 - .L_64)
	.align		4
.L_64:
        /*0184*/ 	.word	index@(_Z20fma_unroll_BK_kernelILi32ELi2EEvPfi)
        /*0188*/ 	.word	0x00000000


	//----- nvinfo : EIATTR_MIN_STACK_SIZE
	.align		4
.L_65:
        /*018c*/ 	.byte	0x04, 0x12
        /*018e*/ 	.short	(.L_67 - .L_66)
	.align		4
.L_66:
        /*0190*/ 	.word	index@(_Z20fma_unroll_BK_kernelILi32ELi1EEvPfi)
        /*0194*/ 	.word	0x00000000


	//----- nvinfo : EIATTR_MIN_STACK_SIZE
	.align		4
.L_67:
        /*0198*/ 	.byte	0x04, 0x12
        /*019a*/ 	.short	(.L_69 - .L_68)
	.align		4
.L_68:
        /*019c*/ 	.word	index@(_Z20fma_unroll_BK_kernelILi16ELi8EEvPfi)
        /*01a0*/ 	.word	0x00000000


	//----- nvinfo : EIATTR_MIN_STACK_SIZE
	.align		4
.L_69:
        /*01a4*/ 	.byte	0x04, 0x12
        /*01a6*/ 	.short	(.L_71 - .L_70)
	.align		4
.L_70:
        /*01a8*/ 	.word	index@(_Z20fma_unroll_BK_kernelILi16ELi4EEvPfi)
        /*01ac*/ 	.word	0x00000000


	//----- nvinfo : EIATTR_MIN_STACK_SIZE
	.align		4
.L_71:
        /*01b0*/ 	.byte	0x04, 0x12
        /*01b2*/ 	.short	(.L_73 - .L_72)
	.align		4
.L_72:
        /*01b4*/ 	.word	index@(_Z20fma_unroll_BK_kernelILi16ELi2EEvPfi)
        /*01b8*/ 	.word	0x00000000


	//----- nvinfo : EIATTR_MIN_STACK_SIZE
	.align		4
.L_73:
        /*01bc*/ 	.byte	0x04, 0x12
        /*01be*/ 	.short	(.L_75 - .L_74)
	.align		4
.L_74:
        /*01c0*/ 	.word	index@(_Z20fma_unroll_BK_kernelILi16ELi1EEvPfi)
        /*01c4*/ 	.word	0x00000000


	//----- nvinfo : EIATTR_MIN_STACK_SIZE
	.align		4
.L_75:
        /*01c8*/ 	.byte	0x04, 0x12
        /*01ca*/ 	.short	(.L_77 - .L_76)
	.align		4
.L_76:
        /*01cc*/ 	.word	index@(_Z20fma_unroll_BK_kernelILi8ELi8EEvPfi)
        /*01d0*/ 	.word	0x00000000


	//----- nvinfo : EIATTR_MIN_STACK_SIZE
	.align		4
.L_77:
        /*01d4*/ 	.byte	0x04, 0x12
        /*01d6*/ 	.short	(.L_79 - .L_78)
	.align		4
.L_78:
        /*01d8*/ 	.word	index@(_Z20fma_unroll_BK_kernelILi8ELi4EEvPfi)
        /*01dc*/ 	.word	0x00000000


	//----- nvinfo : EIATTR_MIN_STACK_SIZE
	.align		4
.L_79:
        /*01e0*/ 	.byte	0x04, 0x12
        /*01e2*/ 	.short	(.L_81 - .L_80)
	.align		4
.L_80:
        /*01e4*/ 	.word	index@(_Z20fma_unroll_BK_kernelILi8ELi2EEvPfi)
        /*01e8*/ 	.word	0x00000000


	//----- nvinfo : EIATTR_MIN_STACK_SIZE
	.align		4
.L_81:
        /*01ec*/ 	.byte	0x04, 0x12
        /*01ee*/ 	.short	(.L_83 - .L_82)
	.align		4
.L_82:
        /*01f0*/ 	.word	index@(_Z20fma_unroll_BK_kernelILi8ELi1EEvPfi)
        /*01f4*/ 	.word	0x00000000


	//----- nvinfo : EIATTR_MIN_STACK_SIZE
	.align		4
.L_83:
        /*01f8*/ 	.byte	0x04, 0x12
        /*01fa*/ 	.short	(.L_85 - .L_84)
	.align		4
.L_84:
        /*01fc*/ 	.word	index@(_Z20fma_unroll_BK_kernelILi4ELi4EEvPfi)
        /*0200*/ 	.word	0x00000000


	//----- nvinfo : EIATTR_MIN_STACK_SIZE
	.align		4
.L_85:
        /*0204*/ 	.byte	0x04, 0x12
        /*0206*/ 	.short	(.L_87 - .L_86)
	.align		4
.L_86:
        /*0208*/ 	.word	index@(_Z20fma_unroll_BK_kernelILi4ELi2EEvPfi)
        /*020c*/ 	.word	0x00000000


	//----- nvinfo : EIATTR_MIN_STACK_SIZE
	.align		4
.L_87:
        /*0210*/ 	.byte	0x04, 0x12
        /*0212*/ 	.short	(.L_89 - .L_88)
	.align		4
.L_88:
        /*0214*/ 	.word	index@(_Z20fma_unroll_BK_kernelILi4ELi1EEvPfi)
        /*0218*/ 	.word	0x00000000
.L_89:


//--------------------- .nv.compat                --------------------------
	.section	.nv.compat,"",@"SHT_CUDA_COMPAT_INFO"
	.align	4
        /*0000*/ 	.byte	0x02, 0x09, 0x00, 0x00, 0x02, 0x02, 0x01, 0x00, 0x02, 0x05, 0x05, 0x00, 0x03, 0x07, 0x01, 0x01
        /*0010*/ 	.byte	0x02, 0x03, 0x00, 0x00, 0x02, 0x06, 0x01, 0x00, 0x04, 0x0b, 0x08, 0x00, 0x09, 0x00, 0x00, 0x00
        /*0020*/ 	.byte	0x00, 0x00, 0x00, 0x00


//--------------------- .nv.info._Z20fma_unroll_BK_kernelILi32ELi8EEvPfi --------------------------
	.section	.nv.info._Z20fma_unroll_BK_kernelILi32ELi8EEvPfi,"",@"SHT_CUDA_INFO"
	.sectionflags	@""
	.align	4


	//----- nvinfo : EIATTR_CUDA_API_VERSION
	.align		4
        /*0000*/ 	.byte	0x04, 0x37
        /*0002*/ 	.short	(.L_91 - .L_90)
.L_90:
        /*0004*/ 	.word	0x00000082


	//----- nvinfo : EIATTR_KPARAM_INFO
	.align		4
.L_91:
        /*0008*/ 	.byte	0x04, 0x17
        /*000a*/ 	.short	(.L_93 - .L_92)
.L_92:
        /*000c*/ 	.word	0x00000000
        /*0010*/ 	.short	0x0001
        /*0012*/ 	.short	0x0008
        /*0014*/ 	.byte	0x00, 0xf0, 0x11, 0x00


	//----- nvinfo : EIATTR_KPARAM_INFO
	.align		4
.L_93:
        /*0018*/ 	.byte	0x04, 0x17
        /*001a*/ 	.short	(.L_95 - .L_94)
.L_94:
        /*001c*/ 	.word	0x00000000
        /*0020*/ 	.short	0x0000
        /*0022*/ 	.short	0x0000
        /*0024*/ 	.byte	0x00, 0xf5, 0x21, 0x00


	//----- nvinfo : EIATTR_SPARSE_MMA_MASK
	.align		4
.L_95:
        /*0028*/ 	.byte	0x03, 0x50
        /*002a*/ 	.short	0x0000


	//----- nvinfo : EIATTR_MAXREG_COUNT
	.align		4
        /*002c*/ 	.byte	0x03, 0x1b
        /*002e*/ 	.short	0x00ff


	//----- nvinfo : EIATTR_MERCURY_ISA_VERSION
	.align		4
        /*0030*/ 	.byte	0x03, 0x5f
        /*0032*/ 	.short	0x0101


	//----- nvinfo : EIATTR_VRC_CTA_INIT_COUNT
	.align		4
        /*0034*/ 	.byte	0x02, 0x4a
	.zero		1
	.zero		1


	//----- nvinfo : EIATTR_EXIT_INSTR_OFFSETS
	.align		4
        /*0038*/ 	.byte	0x04, 0x1c
        /*003a*/ 	.short	(.L_97 - .L_96)


	//   ....[0]....
.L_96:
        /*003c*/ 	.word	0x00000060


	//   ....[1]....
        /*0040*/ 	.word	0x00000910


	//----- nvinfo : EIATTR_CBANK_PARAM_SIZE
	.align		4
.L_97:
        /*0044*/ 	.byte	0x03, 0x19
        /*0046*/ 	.short	0x000c


	//----- nvinfo : EIATTR_PARAM_CBANK
	.align		4
        /*0048*/ 	.byte	0x04, 0x0a
        /*004a*/ 	.short	(.L_99 - .L_98)
	.align		4
.L_98:
        /*004c*/ 	.word	index@(.nv.constant0._Z20fma_unroll_BK_kernelILi32ELi8EEvPfi)
        /*0050*/ 	.short	0x0380
        /*0052*/ 	.short	0x000c


	//----- nvinfo : EIATTR_SW_WAR
	.align		4
.L_99:
        /*0054*/ 	.byte	0x04, 0x36
        /*0056*/ 	.short	(.L_101 - .L_100)
.L_100:
        /*0058*/ 	.word	0x00000008
.L_101:


//--------------------- .nv.info._Z20fma_unroll_BK_kernelILi32ELi4EEvPfi --------------------------
	.section	.nv.info._Z20fma_unroll_BK_kernelILi32ELi4EEvPfi,"",@"SHT_CUDA_INFO"
	.sectionflags	@""
	.align	4


	//----- nvinfo : EIATTR_CUDA_API_VERSION
	.align		4
        /*0000*/ 	.byte	0x04, 0x37
        /*0002*/ 	.short	(.L_103 - .L_102)
.L_102:
        /*0004*/ 	.word	0x00000082


	//----- nvinfo : EIATTR_KPARAM_INFO
	.align		4
.L_103:
        /*0008*/ 	.byte	0x04, 0x17
        /*000a*/ 	.short	(.L_105 - .L_104)
.L_104:
        /*000c*/ 	.word	0x00000000
        /*0010*/ 	.short	0x0001
        /*0012*/ 	.short	0x0008
        /*0014*/ 	.byte	0x00, 0xf0, 0x11, 0x00


	//----- nvinfo : EIATTR_KPARAM_INFO
	.align		4
.L_105:
        /*0018*/ 	.byte	0x04, 0x17
        /*001a*/ 	.short	(.L_107 - .L_106)
.L_106:
        /*001c*/ 	.word	0x00000000
        /*0020*/ 	.short	0x0000
        /*0022*/ 	.short	0x0000
        /*0024*/ 	.byte	0x00, 0xf5, 0x21, 0x00


	//----- nvinfo : EIATTR_SPARSE_MMA_MASK
	.align		4
.L_107:
        /*0028*/ 	.byte	0x03, 0x50
        /*002a*/ 	.short	0x0000


	//----- nvinfo : EIATTR_MAXREG_COUNT
	.align		4
        /*002c*/ 	.byte	0x03, 0x1b
        /*002e*/ 	.short	0x00ff


	//----- nvinfo : EIATTR_MERCURY_ISA_VERSION
	.align		4
        /*0030*/ 	.byte	0x03, 0x5f
        /*0032*/ 	.short	0x0101


	//----- nvinfo : EIATTR_VRC_CTA_INIT_COUNT
	.align		4
        /*0034*/ 	.byte	0x02, 0x4a
	.zero		1
	.zero		1


	//----- nvinfo : EIATTR_EXIT_INSTR_OFFSETS
	.align		4
        /*0038*/ 	.byte	0x04, 0x1c
        /*003a*/ 	.short	(.L_109 - .L_108)


	//   ....[0]....
.L_108:
        /*003c*/ 	.word	0x00000060


	//   ....[1]....
        /*0040*/ 	.word	0x00000890


	//----- nvinfo : EIATTR_CBANK_PARAM_SIZE
	.align		4
.L_109:
        /*0044*/ 	.byte	0x03, 0x19
        /*0046*/ 	.short	0x000c


	//----- nvinfo : EIATTR_PARAM_CBANK
	.align		4
        /*0048*/ 	.byte	0x04, 0x0a
        /*004a*/ 	.short	(.L_111 - .L_110)
	.align		4
.L_110:
        /*004c*/ 	.word	index@(.nv.constant0._Z20fma_unroll_BK_kernelILi32ELi4EEvPfi)
        /*0050*/ 	.short	0x0380
        /*0052*/ 	.short	0x000c


	//----- nvinfo : EIATTR_SW_WAR
	.align		4
.L_111:
        /*0054*/ 	.byte	0x04, 0x36
        /*0056*/ 	.short	(.L_113 - .L_112)
.L_112:
        /*0058*/ 	.word	0x00000008
.L_113:


//--------------------- .nv.info._Z20fma_unroll_BK_kernelILi32ELi2EEvPfi --------------------------
	.section	.nv.info._Z20fma_unroll_BK_kernelILi32ELi2EEvPfi,"",@"SHT_CUDA_INFO"
	.sectionflags	@""
	.align	4


	//----- nvinfo : EIATTR_CUDA_API_VERSION
	.align		4
        /*0000*/ 	.byte	0x04, 0x37
        /*0002*/ 	.short	(.L_115 - .L_114)
.L_114:
        /*0004*/ 	.word	0x00000082


	//----- nvinfo : EIATTR_KPARAM_INFO
	.align		4
.L_115:
        /*0008*/ 	.byte	0x04, 0x17
        /*000a*/ 	.short	(.L_117 - .L_116)
.L_116:
        /*000c*/ 	.word	0x00000000
        /*0010*/ 	.short	0x0001
        /*0012*/ 	.short	0x0008
        /*0014*/ 	.byte	0x00, 0xf0, 0x11, 0x00


	//----- nvinfo : EIATTR_KPARAM_INFO
	.align		4
.L_117:
        /*0018*/ 	.byte	0x04, 0x17
        /*001a*/ 	.short	(.L_119 - .L_118)
.L_118:
        /*001c*/ 	.word	0x00000000
        /*0020*/ 	.short	0x0000
        /*0022*/ 	.short	0x0000
        /*0024*/ 	.byte	0x00, 0xf5, 0x21, 0x00


	//----- nvinfo : EIATTR_SPARSE_MMA_MASK
	.align		4
.L_119:
        /*0028*/ 	.byte	0x03, 0x50
        /*002a*/ 	.short	0x0000


	//----- nvinfo : EIATTR_MAXREG_COUNT
	.align		4
        /*002c*/ 	.byte	0x03, 0x1b
        /*002e*/ 	.short	0x00ff


	//----- nvinfo : EIATTR_MERCURY_ISA_VERSION
	.align		4
        /*0030*/ 	.byte	0x03, 0x5f
        /*0032*/ 	.short	0x0101


	//----- nvinfo : EIATTR_VRC_CTA_INIT_COUNT
	.align		4
        /*0034*/ 	.byte	0x02, 0x4a
	.zero		1
	.zero		1


	//----- nvinfo : EIATTR_EXIT_INSTR_OFFSETS
	.align		4
        /*0038*/ 	.byte	0x04, 0x1c
        /*003a*/ 	.short	(.L_121 - .L_120)


	//   ....[0]....
.L_120:
        /*003c*/ 	.word	0x00000060


	//   ....[1]....
        /*0040*/ 	.word	0x00000850


	//----- nvinfo : EIATTR_CBANK_PARAM_SIZE
	.align		4
.L_121:
        /*0044*/ 	.byte	0x03, 0x19
        /*0046*/ 	.short	0x000c


	//----- nvinfo : EIATTR_PARAM_CBANK
	.align		4
        /*0048*/ 	.byte	0x04, 0x0a
        /*004a*/ 	.short	(.L_123 - .L_122)
	.align		4
.L_122:
        /*004c*/ 	.word	index@(.nv.constant0._Z20fma_unroll_BK_kernelILi32ELi2EEvPfi)
        /*0050*/ 	.short	0x0380
        /*0052*/ 	.short	0x000c


	//----- nvinfo : EIATTR_SW_WAR
	.align		4
.L_123:
        /*0054*/ 	.byte	0x04, 0x36
        /*0056*/ 	.short	(.L_125 - .L_124)
.L_124:
        /*0058*/ 	.word	0x00000008
.L_125:


//--------------------- .nv.info._Z20fma_unroll_BK_kernelILi32ELi1EEvPfi --------------------------
	.section	.nv.info._Z20fma_unroll_BK_kernelILi32ELi1EEvPfi,"",@"SHT_CUDA_INFO"
	.sectionflags	@""
	.align	4


	//----- nvinfo : EIATTR_CUDA_API_VERSION
	.align		4
        /*0000*/ 	.byte	0x04, 0x37
        /*0002*/ 	.short	(.L_127 - .L_126)
.L_126:
        /*0004*/ 	.word	0x00000082


	//----- nvinfo : EIATTR_KPARAM_INFO
	.align		4
.L_127:
        /*0008*/ 	.byte	0x04, 0x17
        /*000a*/ 	.short	(.L_129 - .L_128)
.L_128:
        /*000c*/ 	.word	0x00000000
        /*0010*/ 	.short	0x0001
        /*0012*/ 	.short	0x0008
        /*0014*/ 	.byte	0x00, 0xf0, 0x11, 0x00


	//----- nvinfo : EIATTR_KPARAM_INFO
	.align		4
.L_129:
        /*0018*/ 	.byte	0x04, 0x17
        /*001a*/ 	.short	(.L_131 - .L_130)
.L_130:
        /*001c*/ 	.word	0x00000000
        /*0020*/ 	.short	0x0000
        /*0022*/ 	.short	0x0000
        /*0024*/ 	.byte	0x00, 0xf5, 0x21, 0x00


	//----- nvinfo : EIATTR_SPARSE_MMA_MASK
	.align		4
.L_131:
        /*0028*/ 	.byte	0x03, 0x50
        /*002a*/ 	.short	0x0000


	//----- nvinfo : EIATTR_MAXREG_COUNT
	.align		4
        /*002c*/ 	.byte	0x03, 0x1b
        /*002e*/ 	.short	0x00ff


	//----- nvinfo : EIATTR_MERCURY_ISA_VERSION
	.align		4
        /*0030*/ 	.byte	0x03, 0x5f
        /*0032*/ 	.short	0x0101


	//----- nvinfo : EIATTR_VRC_CTA_INIT_COUNT
	.align		4
        /*0034*/ 	.byte	0x02, 0x4a
	.zero		1
	.zero		1


	//----- nvinfo : EIATTR_EXIT_INSTR_OFFSETS
	.align		4
        /*0038*/ 	.byte	0x04, 0x1c
        /*003a*/ 	.short	(.L_133 - .L_132)


	//   ....[0]....
.L_132:
        /*003c*/ 	.word	0x00000060


	//   ....[1]....
        /*0040*/ 	.word	0x00000820


	//----- nvinfo : EIATTR_CBANK_PARAM_SIZE
	.align		4
.L_133:
        /*0044*/ 	.byte	0x03, 0x19
        /*0046*/ 	.short	0x000c


	//----- nvinfo : EIATTR_PARAM_CBANK
	.align		4
        /*0048*/ 	.byte	0x04, 0x0a
        /*004a*/ 	.short	(.L_135 - .L_134)
	.align		4
.L_134:
        /*004c*/ 	.word	index@(.nv.constant0._Z20fma_unroll_BK_kernelILi32ELi1EEvPfi)
        /*0050*/ 	.short	0x0380
        /*0052*/ 	.short	0x000c


	//----- nvinfo : EIATTR_SW_WAR
	.align		4
.L_135:
        /*0054*/ 	.byte	0x04, 0x36
        /*0056*/ 	.short	(.L_137 - .L_136)
.L_136:
        /*0058*/ 	.word	0x00000008
.L_137:


//--------------------- .nv.info._Z20fma_unroll_BK_kernelILi16ELi8EEvPfi --------------------------
	.section	.nv.info._Z20fma_unroll_BK_kernelILi16ELi8EEvPfi,"",@"SHT_CUDA_INFO"
	.sectionflags	@""
	.align	4


	//----- nvinfo : EIATTR_CUDA_API_VERSION
	.align		4
        /*0000*/ 	.byte	0x04, 0x37
        /*0002*/ 	.short	(.L_139 - .L_138)
.L_138:
        /*0004*/ 	.word	0x00000082


	//----- nvinfo : EIATTR_KPARAM_INFO
	.align		4
.L_139:
        /*0008*/ 	.byte	0x04, 0x17
        /*000a*/ 	.short	(.L_141 - .L_140)
.L_140:
        /*000c*/ 	.word	0x00000000
        /*0010*/ 	.short	0x0001
        /*0012*/ 	.short	0x0008
        /*0014*/ 	.byte	0x00, 0xf0, 0x11, 0x00


	//----- nvinfo : EIATTR_KPARAM_INFO
	.align		4
.L_141:
        /*0018*/ 	.byte	0x04, 0x17
        /*001a*/ 	.short	(.L_143 - .L_142)
.L_142:
        /*001c*/ 	.word	0x00000000
        /*0020*/ 	.short	0x0000
        /*0022*/ 	.short	0x0000
        /*0024*/ 	.byte	0x00, 0xf5, 0x21, 0x00


	//----- nvinfo : EIATTR_SPARSE_MMA_MASK
	.align		4
.L_143:
        /*0028*/ 	.byte	0x03, 0x50
        /*002a*/ 	.short	0x0000


	//----- nvinfo : EIATTR_MAXREG_COUNT
	.align		4
        /*002c*/ 	.byte	0x03, 0x1b
        /*002e*/ 	.short	0x00ff


	//----- nvinfo : EIATTR_MERCURY_ISA_VERSION
	.align		4
        /*0030*/ 	.byte	0x03, 0x5f
        /*0032*/ 	.short	0x0101


	//----- nvinfo : EIATTR_VRC_CTA_INIT_COUNT
	.align		4
        /*0034*/ 	.byte	0x02, 0x4a
	.zero		1
	.zero		1


	//----- nvinfo : EIATTR_EXIT_INSTR_OFFSETS
	.align		4
        /*0038*/ 	.byte	0x04, 0x1c
        /*003a*/ 	.short	(.L_145 - .L_144)


	//   ....[0]....
.L_144:
        /*003c*/ 	.word	0x00000060


	//   ....[1]....
        /*0040*/ 	.word	0x00000a70


	//----- nvinfo : EIATTR_CBANK_PARAM_SIZE
	.align		4
.L_145:
        /*0044*/ 	.byte	0x03, 0x19
        /*0046*/ 	.short	0x000c


	//----- nvinfo : EIATTR_PARAM_CBANK
	.align		4
        /*0048*/ 	.byte	0x04, 0x0a
        /*004a*/ 	.short	(.L_147 - .L_146)
	.align		4
.L_146:
        /*004c*/ 	.word	index@(.nv.constant0._Z20fma_unroll_BK_kernelILi16ELi8EEvPfi)
        /*0050*/ 	.short	0x0380
        /*0052*/ 	.short	0x000c


	//----- nvinfo : EIATTR_SW_WAR
	.align		4
.L_147:
        /*0054*/ 	.byte	0x04, 0x36
        /*0056*/ 	.short	(.L_149 - .L_148)
.L_148:
        /*0058*/ 	.word	0x00000008
.L_149:


//--------------------- .nv.info._Z20fma_unroll_BK_kernelILi16ELi4EEvPfi --------------------------
	.section	.nv.info._Z20fma_unroll_BK_kernelILi16ELi4EEvPfi,"",@"SHT_CUDA_INFO"
	.sectionflags	@""
	.align	4


	//----- nvinfo : EIATTR_CUDA_API_VERSION
	.align		4
        /*0000*/ 	.byte	0x04, 0x37
        /*0002*/ 	.short	(.L_151 - .L_150)
.L_150:
        /*0004*/ 	.word	0x00000082


	//----- nvinfo : EIATTR_KPARAM_INFO
	.align		4
.L_151:
        /*0008*/ 	.byte	0x04, 0x17
        /*000a*/ 	.short	(.L_153 - .L_152)
.L_152:
        /*000c*/ 	.word	0x00000000
        /*0010*/ 	.short	0x0001
        /*0012*/ 	.short	0x0008
        /*0014*/ 	.byte	0x00, 0xf0, 0x11, 0x00


	//----- nvinfo : EIATTR_KPARAM_INFO
	.align		4
.L_153:
        /*0018*/ 	.byte	0x04, 0x17
        /*001a*/ 	.short	(.L_155 - .L_154)
.L_154:
        /*001c*/ 	.word	0x00000000
        /*0020*/ 	.short	0x0000
        /*0022*/ 	.short	0x0000
        /*0024*/ 	.byte	0x00, 0xf5, 0x21, 0x00


	//----- nvinfo : EIATTR_SPARSE_MMA_MASK
	.align		4
.L_155:
        /*0028*/ 	.byte	0x03, 0x50
        /*002a*/ 	.short	0x0000


	//----- nvinfo : EIATTR_MAXREG_COUNT
	.align		4
        /*002c*/ 	.byte	0x03, 0x1b
        /*002e*/ 	.short	0x00ff


	//----- nvinfo : EIATTR_MERCURY_ISA_VERSION
	.align		4
        /*0030*/ 	.byte	0x03, 0x5f
        /*0032*/ 	.short	0x0101


	//----- nvinfo : EIATTR_VRC_CTA_INIT_COUNT
	.align		4
        /*0034*/ 	.byte	0x02, 0x4a
	.zero		1
	.zero		1


	//----- nvinfo : EIATTR_EXIT_INSTR_OFFSETS
	.align		4
        /*0038*/ 	.byte	0x04, 0x1c
        /*003a*/ 	.short	(.L_157 - .L_156)


	//   ....[0]....
.L_156:
        /*003c*/ 	.word	0x00000060


	//   ....[1]....
        /*0040*/ 	.word	0x000009f0


	//----- nvinfo : EIATTR_CBANK_PARAM_SIZE
	.align		4
.L_157:
        /*0044*/ 	.byte	0x03, 0x19
        /*0046*/ 	.short	0x000c


	//----- nvinfo : EIATTR_PARAM_CBANK
	.align		4
        /*0048*/ 	.byte	0x04, 0x0a
        /*004a*/ 	.short	(.L_159 - .L_158)
	.align		4
.L_158:
        /*004c*/ 	.word	index@(.nv.constant0._Z20fma_unroll_BK_kernelILi16ELi4EEvPfi)
        /*0050*/ 	.short	0x0380
        /*0052*/ 	.short	0x000c


	//----- nvinfo : EIATTR_SW_WAR
	.align		4
.L_159:
        /*0054*/ 	.byte	0x04, 0x36
        /*0056*/ 	.short	(.L_161 - .L_160)
.L_160:
        /*0058*/ 	.word	0x00000008
.L_161:


//--------------------- .nv.info._Z20fma_unroll_BK_kernelILi16ELi2EEvPfi --------------------------
	.section	.nv.info._Z20fma_unroll_BK_kernelILi16ELi2EEvPfi,"",@"SHT_CUDA_INFO"
	.sectionflags	@""
	.align	4


	//----- nvinfo : EIATTR_CUDA_API_VERSION
	.align		4
        /*0000*/ 	.byte	0x04, 0x37
        /*0002*/ 	.short	(.L_163 - .L_162)
.L_162:
        /*0004*/ 	.word	0x00000082


	//----- nvinfo : EIATTR_KPARAM_INFO
	.align		4
.L_163:
        /*0008*/ 	.byte	0x04, 0x17
        /*000a*/ 	.short	(.L_165 - .L_164)
.L_164:
        /*000c*/ 	.word	0x00000000
        /*0010*/ 	.short	0x0001
        /*0012*/ 	.short	0x0008
        /*0014*/ 	.byte	0x00, 0xf0, 0x11, 0x00


	//----- nvinfo : EIATTR_KPARAM_INFO
	.align		4
.L_165:
        /*0018*/ 	.byte	0x04, 0x17
        /*001a*/ 	.short	(.L_167 - .L_166)
.L_166:
        /*001c*/ 	.word	0x00000000
        /*0020*/ 	.short	0x0000
        /*0022*/ 	.short	0x0000
        /*0024*/ 	.byte	0x00, 0xf5, 0x21, 0x00


	//----- nvinfo : EIATTR_SPARSE_MMA_MASK
	.align		4
.L_167:
        /*0028*/ 	.byte	0x03, 0x50
        /*002a*/ 	.short	0x0000


	//----- nvinfo : EIATTR_MAXREG_COUNT
	.align		4
        /*002c*/ 	.byte	0x03, 0x1b
        /*002e*/ 	.short	0x00ff


	//----- nvinfo : EIATTR_MERCURY_ISA_VERSION
	.align		4
        /*0030*/ 	.byte	0x03, 0x5f
        /*0032*/ 	.short	0x0101


	//----- nvinfo : EIATTR_VRC_CTA_INIT_COUNT
	.align		4
        /*0034*/ 	.byte	0x02, 0x4a
	.zero		1
	.zero		1


	//----- nvinfo : EIATTR_EXIT_INSTR_OFFSETS
	.align		4
        /*0038*/ 	.byte	0x04, 0x1c
        /*003a*/ 	.short	(.L_169 - .L_168)


	//   ....[0]....
.L_168:
        /*003c*/ 	.word	0x00000060


	//   ....[1]....
        /*0040*/ 	.word	0x000009b0


	//----- nvinfo : EIATTR_CBANK_PARAM_SIZE
	.align		4
.L_169:
        /*0044*/ 	.byte	0x03, 0x19
        /*0046*/ 	.short	0x000c


	//----- nvinfo : EIATTR_PARAM_CBANK
	.align		4
        /*0048*/ 	.byte	0x04, 0x0a
        /*004a*/ 	.short	(.L_171 - .L_170)
	.align		4
.L_170:
        /*004c*/ 	.word	index@(.nv.constant0._Z20fma_unroll_BK_kernelILi16ELi2EEvPfi)
        /*0050*/ 	.short	0x0380
        /*0052*/ 	.short	0x000c


	//----- nvinfo : EIATTR_SW_WAR
	.align		4
.L_171:
        /*0054*/ 	.byte	0x04, 0x36
        /*0056*/ 	.short	(.L_173 - .L_172)
.L_172:
        /*0058*/ 	.word	0x00000008
.L_173:


//--------------------- .nv.info._Z20fma_unroll_BK_kernelILi16ELi1EEvPfi --------------------------
	.section	.nv.info._Z20fma_unroll_BK_kernelILi16ELi1EEvPfi,"",@"SHT_CUDA_INFO"
	.sectionflags	@""
	.align	4


	//----- nvinfo : EIATTR_CUDA_API_VERSION
	.align		4
        /*0000*/ 	.byte	0x04, 0x37
        /*0002*/ 	.short	(.L_175 - .L_174)
.L_174:
        /*0004*/ 	.word	0x00000082


	//----- nvinfo : EIATTR_KPARAM_INFO
	.align		4
.L_175:
        /*0008*/ 	.byte	0x04, 0x17
        /*000a*/ 	.short	(.L_177 - .L_176)
.L_176:
        /*000c*/ 	.word	0x00000000
        /*0010*/ 	.short	0x0001
        /*0012*/ 	.short	0x0008
        /*0014*/ 	.byte	0x00, 0xf0, 0x11, 0x00


	//----- nvinfo : EIATTR_KPARAM_INFO
	.align		4
.L_177:
        /*0018*/ 	.byte	0x04, 0x17
        /*001a*/ 	.short	(.L_179 - .L_178)
.L_178:
        /*001c*/ 	.word	0x00000000
        /*0020*/ 	.short	0x0000
        /*0022*/ 	.short	0x0000
        /*0024*/ 	.byte	0x00, 0xf5, 0x21, 0x00


	//----- nvinfo : EIATTR_SPARSE_MMA_MASK
	.align		4
.L_179:
        /*0028*/ 	.byte	0x03, 0x50
        /*002a*/ 	.short	0x0000


	//----- nvinfo : EIATTR_MAXREG_COUNT
	.align		4
        /*002c*/ 	.byte	0x03, 0x1b
        /*002e*/ 	.short	0x00ff


	//----- nvinfo : EIATTR_MERCURY_ISA_VERSION
	.align		4
        /*0030*/ 	.byte	0x03, 0x5f
        /*0032*/ 	.short	0x0101


	//----- nvinfo : EIATTR_VRC_CTA_INIT_COUNT
	.align		4
        /*0034*/ 	.byte	0x02, 0x4a
	.zero		1
	.zero		1


	//----- nvinfo : EIATTR_EXIT_INSTR_OFFSETS
	.align		4
        /*0038*/ 	.byte	0x04, 0x1c
        /*003a*/ 	.short	(.L_181 - .L_180)


	//   ....[0]....
.L_180:
        /*003c*/ 	.word	0x00000060


	//   ....[1]....
        /*0040*/ 	.word	0x00000760


	//----- nvinfo : EIATTR_CBANK_PARAM_SIZE
	.align		4
.L_181:
        /*0044*/ 	.byte	0x03, 0x19
        /*0046*/ 	.short	0x000c


	//----- nvinfo : EIATTR_PARAM_CBANK
	.align		4
        /*0048*/ 	.byte	0x04, 0x0a
        /*004a*/ 	.short	(.L_183 - .L_182)
	.align		4
.L_182:
        /*004c*/ 	.word	index@(.nv.constant0._Z20fma_unroll_BK_kernelILi16ELi1EEvPfi)
        /*0050*/ 	.short	0x0380
        /*0052*/ 	.short	0x000c


	//----- nvinfo : EIATTR_SW_WAR
	.align		4
.L_183:
        /*0054*/ 	.byte	0x04, 0x36
        /*0056*/ 	.short	(.L_185 - .L_184)
.L_184:
        /*0058*/ 	.word	0x00000008
.L_185:


//--------------------- .nv.info._Z20fma_unroll_BK_kernelILi8ELi8EEvPfi --------------------------
	.section	.nv.info._Z20fma_unroll_BK_kernelILi8ELi8EEvPfi,"",@"SHT_CUDA_INFO"
	.sectionflags	@""
	.align	4


	//----- nvinfo : EIATTR_CUDA_API_VERSION
	.align		4
        /*0000*/ 	.byte	0x04, 0x37
        /*0002*/ 	.short	(.L_187 - .L_186)
.L_186:
        /*0004*/ 	.word	0x00000082


	//----- nvinfo : EIATTR_KPARAM_INFO
	.align		4
.L_187:
        /*0008*/ 	.byte	0x04, 0x17
        /*000a*/ 	.short	(.L_189 - .L_188)
.L_188:
        /*000c*/ 	.word	0x00000000
        /*0010*/ 	.short	0x0001
        /*0012*/ 	.short	0x0008
        /*0014*/ 	.byte	0x00, 0xf0, 0x11, 0x00


	//----- nvinfo : EIATTR_KPARAM_INFO
	.align		4
.L_189:
        /*0018*/ 	.byte	0x04, 0x17
        /*001a*/ 	.short	(.L_191 - .L_190)
.L_190:
        /*001c*/ 	.word	0x00000000
        /*0020*/ 	.short	0x0000
        /*0022*/ 	.short	0x0000
        /*0024*/ 	.byte	0x00, 0xf5, 0x21, 0x00


	//----- nvinfo : EIATTR_SPARSE_MMA_MASK
	.align		4
.L_191:
        /*0028*/ 	.byte	0x03, 0x50
        /*002a*/ 	.short	0x0000


	//----- nvinfo : EIATTR_MAXREG_COUNT
	.align		4
        /*002c*/ 	.byte	0x03, 0x1b
        /*002e*/ 	.short	0x00ff


	//----- nvinfo : EIATTR_MERCURY_ISA_VERSION
	.align		4
        /*0030*/ 	.byte	0x03, 0x5f
        /*0032*/ 	.short	0x0101


	//----- nvinfo : EIATTR_VRC_CTA_INIT_COUNT
	.align		4
        /*0034*/ 	.byte	0x02, 0x4a
	.zero		1
	.zero		1


	//----- nvinfo : EIATTR_EXIT_INSTR_OFFSETS
	.align		4
        /*0038*/ 	.byte	0x04, 0x1c
        /*003a*/ 	.short	(.L_193 - .L_192)


	//   ....[0]....
.L_192:
        /*003c*/ 	.word	0x00000060


	//   ....[1]....
        /*0040*/ 	.word	0x00000b50


	//----- nvinfo : EIATTR_CBANK_PARAM_SIZE
	.align		4
.L_193:
        /*0044*/ 	.byte	0x03, 0x19
        /*0046*/ 	.short	0x000c


	//----- nvinfo : EIATTR_PARAM_CBANK
	.align		4
        /*0048*/ 	.byte	0x04, 0x0a
        /*004a*/ 	.short	(.L_195 - .L_194)
	.align		4
.L_194:
        /*004c*/ 	.word	index@(.nv.constant0._Z20fma_unroll_BK_kernelILi8ELi8EEvPfi)
        /*0050*/ 	.short	0x0380
        /*0052*/ 	.short	0x000c


	//----- nvinfo : EIATTR_SW_WAR
	.align		4
.L_195:
        /*0054*/ 	.byte	0x04, 0x36
        /*0056*/ 	.short	(.L_197 - .L_196)
.L_196:
        /*0058*/ 	.word	0x00000008
.L_197:


//--------------------- .nv.info._Z20fma_unroll_BK_kernelILi8ELi4EEvPfi --------------------------
	.section	.nv.info._Z20fma_unroll_BK_kernelILi8ELi4EEvPfi,"",@"SHT_CUDA_INFO"
	.sectionflags	@""
	.align	4


	//----- nvinfo : EIATTR_CUDA_API_VERSION
	.align		4
        /*0000*/ 	.byte	0x04, 0x37
        /*0002*/ 	.short	(.L_199 - .L_198)
.L_198:
        /*0004*/ 	.word	0x00000082


	//----- nvinfo : EIATTR_KPARAM_INFO
	.align		4
.L_199:
        /*0008*/ 	.byte	0x04, 0x17
        /*000a*/ 	.short	(.L_201 - .L_200)
.L_200:
        /*000c*/ 	.word	0x00000000
        /*0010*/ 	.short	0x0001
        /*0012*/ 	.short	0x0008
        /*0014*/ 	.byte	0x00, 0xf0, 0x11, 0x00


	//----- nvinfo : EIATTR_KPARAM_INFO
	.align		4
.L_201:
        /*0018*/ 	.byte	0x04, 0x17
        /*001a*/ 	.short	(.L_203 - .L_202)
.L_202:
        /*001c*/ 	.word	0x00000000
        /*0020*/ 	.short	0x0000
        /*0022*/ 	.short	0x0000
        /*0024*/ 	.byte	0x00, 0xf5, 0x21, 0x00


	//----- nvinfo : EIATTR_SPARSE_MMA_MASK
	.align		4
.L_203:
        /*0028*/ 	.byte	0x03, 0x50
        /*002a*/ 	.short	0x0000


	//----- nvinfo : EIATTR_MAXREG_COUNT
	.align		4
        /*002c*/ 	.byte	0x03, 0x1b
        /*002e*/ 	.short	0x00ff


	//----- nvinfo : EIATTR_MERCURY_ISA_VERSION
	.align		4
        /*0030*/ 	.byte	0x03, 0x5f
        /*0032*/ 	.short	0x0101


	//----- nvinfo : EIATTR_VRC_CTA_INIT_COUNT
	.align		4
        /*0034*/ 	.byte	0x02, 0x4a
	.zero		1
	.zero		1


	//----- nvinfo : EIATTR_EXIT_INSTR_OFFSETS
	.align		4
        /*0038*/ 	.byte	0x04, 0x1c
        /*003a*/ 	.short	(.L_205 - .L_204)


	//   ....[0]....
.L_204:
        /*003c*/ 	.word	0x00000060


	//   ....[1]....
        /*0040*/ 	.word	0x00000ad0


	//----- nvinfo : EIATTR_CBANK_PARAM_SIZE
	.align		4
.L_205:
        /*0044*/ 	.byte	0x03, 0x19
        /*0046*/ 	.short	0x000c


	//----- nvinfo : EIATTR_PARAM_CBANK
	.align		4
        /*0048*/ 	.byte	0x04, 0x0a
        /*004a*/ 	.short	(.L_207 - .L_206)
	.align		4
.L_206:
        /*004c*/ 	.word	index@(.nv.constant0._Z20fma_unroll_BK_kernelILi8ELi4EEvPfi)
        /*0050*/ 	.short	0x0380
        /*0052*/ 	.short	0x000c


	//----- nvinfo : EIATTR_SW_WAR
	.align		4
.L_207:
        /*0054*/ 	.byte	0x04, 0x36
        /*0056*/ 	.short	(.L_209 - .L_208)
.L_208:
        /*0058*/ 	.word	0x00000008
.L_209:


//--------------------- .nv.info._Z20fma_unroll_BK_kernelILi8ELi2EEvPfi --------------------------
	.section	.nv.info._Z20fma_unroll_BK_kernelILi8ELi2EEvPfi,"",@"SHT_CUDA_INFO"
	.sectionflags	@""
	.align	4


	//----- nvinfo : EIATTR_CUDA_API_VERSION
	.align		4
        /*0000*/ 	.byte	0x04, 0x37
        /*0002*/ 	.short	(.L_211 - .L_210)
.L_210:
        /*0004*/ 	.word	0x00000082


	//----- nvinfo : EIATTR_KPARAM_INFO
	.align		4
.L_211:
        /*0008*/ 	.byte	0x04, 0x17
        /*000a*/ 	.short	(.L_213 - .L_212)
.L_212:
        /*000c*/ 	.word	0x00000000
        /*0010*/ 	.short	0x0001
        /*0012*/ 	.short	0x0008
        /*0014*/ 	.byte	0x00, 0xf0, 0x11, 0x00


	//----- nvinfo : EIATTR_KPARAM_INFO
	.align		4
.L_213:
        /*0018*/ 	.byte	0x04, 0x17
        /*001a*/ 	.short	(.L_215 - .L_214)
.L_214:
        /*001c*/ 	.word	0x00000000
        /*0020*/ 	.short	0x0000
        /*0022*/ 	.short	0x0000
        /*0024*/ 	.byte	0x00, 0xf5, 0x21, 0x00


	//----- nvinfo : EIATTR_SPARSE_MMA_MASK
	.align		4
.L_215:
        /*0028*/ 	.byte	0x03, 0x50
        /*002a*/ 	.short	0x0000


	//----- nvinfo : EIATTR_MAXREG_COUNT
	.align		4
        /*002c*/ 	.byte	0x03, 0x1b
        /*002e*/ 	.short	0x00ff


	//----- nvinfo : EIATTR_MERCURY_ISA_VERSION
	.align		4
        /*0030*/ 	.byte	0x03, 0x5f
        /*0032*/ 	.short	0x0101


	//----- nvinfo : EIATTR_VRC_CTA_INIT_COUNT
	.align		4
        /*0034*/ 	.byte	0x02, 0x4a
	.zero		1
	.zero		1


	//----- nvinfo : EIATTR_EXIT_INSTR_OFFSETS
	.align		4
        /*0038*/ 	.byte	0x04, 0x1c
        /*003a*/ 	.short	(.L_217 - .L_216)


	//   ....[0]....
.L_216:
        /*003c*/ 	.word	0x00000060


	//   ....[1]....
        /*0040*/ 	.word	0x00000a90


	//----- nvinfo : EIATTR_CBANK_PARAM_SIZE
	.align		4
.L_217:
        /*0044*/ 	.byte	0x03, 0x19
        /*0046*/ 	.short	0x000c


	//----- nvinfo : EIATTR_PARAM_CBANK
	.align		4
        /*0048*/ 	.byte	0x04, 0x0a
        /*004a*/ 	.short	(.L_219 - .L_218)
	.align		4
.L_218:
        /*004c*/ 	.word	index@(.nv.constant0._Z20fma_unroll_BK_kernelILi8ELi2EEvPfi)
        /*0050*/ 	.short	0x0380
        /*0052*/ 	.short	0x000c


	//----- nvinfo : EIATTR_SW_WAR
	.align		4
.L_219:
        /*0054*/ 	.byte	0x04, 0x36
        /*0056*/ 	.short	(.L_221 - .L_220)
.L_220:
        /*0058*/ 	.word	0x00000008
.L_221:


//--------------------- .nv.info._Z20fma_unroll_BK_kernelILi8ELi1EEvPfi --------------------------
	.section	.nv.info._Z20fma_unroll_BK_kernelILi8ELi1EEvPfi,"",@"SHT_CUDA_INFO"
	.sectionflags	@""
	.align	4


	//----- nvinfo : EIATTR_CUDA_API_VERSION
	.align		4
        /*0000*/ 	.byte	0x04, 0x37
        /*0002*/ 	.short	(.L_223 - .L_222)
.L_222:
        /*0004*/ 	.word	0x00000082


	//----- nvinfo : EIATTR_KPARAM_INFO
	.align		4
.L_223:
        /*0008*/ 	.byte	0x04, 0x17
        /*000a*/ 	.short	(.L_225 - .L_224)
.L_224:
        /*000c*/ 	.word	0x00000000
        /*0010*/ 	.short	0x0001
        /*0012*/ 	.short	0x0008
        /*0014*/ 	.byte	0x00, 0xf0, 0x11, 0x00


	//----- nvinfo : EIATTR_KPARAM_INFO
	.align		4
.L_225:
        /*0018*/ 	.byte	0x04, 0x17
        /*001a*/ 	.short	(.L_227 - .L_226)
.L_226:
        /*001c*/ 	.word	0x00000000
        /*0020*/ 	.short	0x0000
        /*0022*/ 	.short	0x0000
        /*0024*/ 	.byte	0x00, 0xf5, 0x21, 0x00


	//----- nvinfo : EIATTR_SPARSE_MMA_MASK
	.align		4
.L_227:
        /*0028*/ 	.byte	0x03, 0x50
        /*002a*/ 	.short	0x0000


	//----- nvinfo : EIATTR_MAXREG_COUNT
	.align		4
        /*002c*/ 	.byte	0x03, 0x1b
        /*002e*/ 	.short	0x00ff


	//----- nvinfo : EIATTR_MERCURY_ISA_VERSION
	.align		4
        /*0030*/ 	.byte	0x03, 0x5f
        /*0032*/ 	.short	0x0101


	//----- nvinfo : EIATTR_VRC_CTA_INIT_COUNT
	.align		4
        /*0034*/ 	.byte	0x02, 0x4a
	.zero		1
	.zero		1


	//----- nvinfo : EIATTR_EXIT_INSTR_OFFSETS
	.align		4
        /*0038*/ 	.byte	0x04, 0x1c
        /*003a*/ 	.short	(.L_229 - .L_228)


	//   ....[0]....
.L_228:
        /*003c*/ 	.word	0x00000060


	//   ....[1]....
        /*0040*/ 	.word	0x000004e0


	//----- nvinfo : EIATTR_CBANK_PARAM_SIZE
	.align		4
.L_229:
        /*0044*/ 	.byte	0x03, 0x19
        /*0046*/ 	.short	0x000c


	//----- nvinfo : EIATTR_PARAM_CBANK
	.align		4
        /*0048*/ 	.byte	0x04, 0x0a
        /*004a*/ 	.short	(.L_231 - .L_230)
	.align		4
.L_230:
        /*004c*/ 	.word	index@(.nv.constant0._Z20fma_unroll_BK_kernelILi8ELi1EEvPfi)
        /*0050*/ 	.short	0x0380
        /*0052*/ 	.short	0x000c


	//----- nvinfo : EIATTR_SW_WAR
	.align		4
.L_231:
        /*0054*/ 	.byte	0x04, 0x36
        /*0056*/ 	.short	(.L_233 - .L_232)
.L_232:
        /*0058*/ 	.word	0x00000008
.L_233:


//--------------------- .nv.info._Z20fma_unroll_BK_kernelILi4ELi4EEvPfi --------------------------
	.section	.nv.info._Z20fma_unroll_BK_kernelILi4ELi4EEvPfi,"",@"SHT_CUDA_INFO"
	.sectionflags	@""
	.align	4


	//----- nvinfo : EIATTR_CUDA_API_VERSION
	.align		4
        /*0000*/ 	.byte	0x04, 0x37
        /*0002*/ 	.short	(.L_235 - .L_234)
.L_234:
        /*0004*/ 	.word	0x00000082


	//----- nvinfo : EIATTR_KPARAM_INFO
	.align		4
.L_235:
        /*0008*/ 	.byte	0x04, 0x17
        /*000a*/ 	.short	(.L_237 - .L_236)
.L_236:
        /*000c*/ 	.word	0x00000000
        /*0010*/ 	.short	0x0001
        /*0012*/ 	.short	0x0008
        /*0014*/ 	.byte	0x00, 0xf0, 0x11, 0x00


	//----- nvinfo : EIATTR_KPARAM_INFO
	.align		4
.L_237:
        /*0018*/ 	.byte	0x04, 0x17
        /*001a*/ 	.short	(.L_239 - .L_238)
.L_238:
        /*001c*/ 	.word	0x00000000
        /*0020*/ 	.short	0x0000
        /*0022*/ 	.short	0x0000
        /*0024*/ 	.byte	0x00, 0xf5, 0x21, 0x00


	//----- nvinfo : EIATTR_SPARSE_MMA_MASK
	.align		4
.L_239:
        /*0028*/ 	.byte	0x03, 0x50
        /*002a*/ 	.short	0x0000


	//----- nvinfo : EIATTR_MAXREG_COUNT
	.align		4
        /*002c*/ 	.byte	0x03, 0x1b
        /*002e*/ 	.short	0x00ff


	//----- nvinfo : EIATTR_MERCURY_ISA_VERSION
	.align		4
        /*0030*/ 	.byte	0x03, 0x5f
        /*0032*/ 	.short	0x0101


	//----- nvinfo : EIATTR_VRC_CTA_INIT_COUNT
	.align		4
        /*0034*/ 	.byte	0x02, 0x4a
	.zero		1
	.zero		1


	//----- nvinfo : EIATTR_EXIT_INSTR_OFFSETS
	.align		4
        /*0038*/ 	.byte	0x04, 0x1c
        /*003a*/ 	.short	(.L_241 - .L_240)


	//   ....[0]....
.L_240:
        /*003c*/ 	.word	0x00000060


	//   ....[1]....
        /*0040*/ 	.word	0x00000ad0


	//----- nvinfo : EIATTR_CBANK_PARAM_SIZE
	.align		4
.L_241:
        /*0044*/ 	.byte	0x03, 0x19
        /*0046*/ 	.short	0x000c


	//----- nvinfo : EIATTR_PARAM_CBANK
	.align		4
        /*0048*/ 	.byte	0x04, 0x0a
        /*004a*/ 	.short	(.L_243 - .L_242)
	.align		4
.L_242:
        /*004c*/ 	.word	index@(.nv.constant0._Z20fma_unroll_BK_kernelILi4ELi4EEvPfi)
        /*0050*/ 	.short	0x0380
        /*0052*/ 	.short	0x000c


	//----- nvinfo : EIATTR_SW_WAR
	.align		4
.L_243:
        /*0054*/ 	.byte	0x04, 0x36
        /*0056*/ 	.short	(.L_245 - .L_244)
.L_244:
        /*0058*/ 	.word	0x00000008
.L_245:


//--------------------- .nv.info._Z20fma_unroll_BK_kernelILi4ELi2EEvPfi --------------------------
	.section	.nv.info._Z20fma_unroll_BK_kernelILi4ELi2EEvPfi,"",@"SHT_CUDA_INFO"
	.sectionflags	@""
	.align	4


	//----- nvinfo : EIATTR_CUDA_API_VERSION
	.align		4
        /*0000*/ 	.byte	0x04, 0x37
        /*0002*/ 	.short	(.L_247 - .L_246)
.L_246:
        /*0004*/ 	.word	0x00000082


	//----- nvinfo : EIATTR_KPARAM_INFO
	.align		4
.L_247:
        /*0008*/ 	.byte	0x04, 0x17
        /*000a*/ 	.short	(.L_249 - .L_248)
.L_248:
        /*000c*/ 	.word	0x00000000
        /*0010*/ 	.short	0x0001
        /*0012*/ 	.short	0x0008
        /*0014*/ 	.byte	0x00, 0xf0, 0x11, 0x00


	//----- nvinfo : EIATTR_KPARAM_INFO
	.align		4
.L_249:
        /*0018*/ 	.byte	0x04, 0x17
        /*001a*/ 	.short	(.L_251 - .L_250)
.L_250:
        /*001c*/ 	.word	0x00000000
        /*0020*/ 	.short	0x0000
        /*0022*/ 	.short	0x0000
        /*0024*/ 	.byte	0x00, 0xf5, 0x21, 0x00


	//----- nvinfo : EIATTR_SPARSE_MMA_MASK
	.align		4
.L_251:
        /*0028*/ 	.byte	0x03, 0x50
        /*002a*/ 	.short	0x0000


	//----- nvinfo : EIATTR_MAXREG_COUNT
	.align		4
        /*002c*/ 	.byte	0x03, 0x1b
        /*002e*/ 	.short	0x00ff


	//----- nvinfo : EIATTR_MERCURY_ISA_VERSION
	.align		4
        /*0030*/ 	.byte	0x03, 0x5f
        /*0032*/ 	.short	0x0101


	//----- nvinfo : EIATTR_VRC_CTA_INIT_COUNT
	.align		4
        /*0034*/ 	.byte	0x02, 0x4a
	.zero		1
	.zero		1


	//----- nvinfo : EIATTR_EXIT_INSTR_OFFSETS
	.align		4
        /*0038*/ 	.byte	0x04, 0x1c
        /*003a*/ 	.short	(.L_253 - .L_252)


	//   ....[0]....
.L_252:
        /*003c*/ 	.word	0x00000060


	//   ....[1]....
        /*0040*/ 	.word	0x000006c0


	//----- nvinfo : EIATTR_CBANK_PARAM_SIZE
	.align		4
.L_253:
        /*0044*/ 	.byte	0x03, 0x19
        /*0046*/ 	.short	0x000c


	//----- nvinfo : EIATTR_PARAM_CBANK
	.align		4
        /*0048*/ 	.byte	0x04, 0x0a
        /*004a*/ 	.short	(.L_255 - .L_254)
	.align		4
.L_254:
        /*004c*/ 	.word	index@(.nv.constant0._Z20fma_unroll_BK_kernelILi4ELi2EEvPfi)
        /*0050*/ 	.short	0x0380
        /*0052*/ 	.short	0x000c


	//----- nvinfo : EIATTR_SW_WAR
	.align		4
.L_255:
        /*0054*/ 	.byte	0x04, 0x36
        /*0056*/ 	.short	(.L_257 - .L_256)
.L_256:
        /*0058*/ 	.word	0x00000008
.L_257:


//--------------------- .nv.info._Z20fma_unroll_BK_kernelILi4ELi1EEvPfi --------------------------
	.section	.nv.info._Z20fma_unroll_BK_kernelILi4ELi1EEvPfi,"",@"SHT_CUDA_INFO"
	.sectionflags	@""
	.align	4


	//----- nvinfo : EIATTR_CUDA_API_VERSION
	.align		4
        /*0000*/ 	.byte	0x04, 0x37
        /*0002*/ 	.short	(.L_259 - .L_258)
.L_258:
        /*0004*/ 	.word	0x00000082


	//----- nvinfo : EIATTR_KPARAM_INFO
	.align		4
.L_259:
        /*0008*/ 	.byte	0x04, 0x17
        /*000a*/ 	.short	(.L_261 - .L_260)
.L_260:
        /*000c*/ 	.word	0x00000000
        /*0010*/ 	.short	0x0001
        /*0012*/ 	.short	0x0008
        /*0014*/ 	.byte	0x00, 0xf0, 0x11, 0x00


	//----- nvinfo : EIATTR_KPARAM_INFO
	.align		4
.L_261:
        /*0018*/ 	.byte	0x04, 0x17
        /*001a*/ 	.short	(.L_263 - .L_262)
.L_262:
        /*001c*/ 	.word	0x00000000
        /*0020*/ 	.short	0x0000
        /*0022*/ 	.short	0x0000
        /*0024*/ 	.byte	0x00, 0xf5, 0x21, 0x00


	//----- nvinfo : EIATTR_SPARSE_MMA_MASK
	.align		4
.L_263:
        /*0028*/ 	.byte	0x03, 0x50
        /*002a*/ 	.short	0x0000


	//----- nvinfo : EIATTR_MAXREG_COUNT
	.align		4
        /*002c*/ 	.byte	0x03, 0x1b
        /*002e*/ 	.short	0x00ff


	//----- nvinfo : EIATTR_MERCURY_ISA_VERSION
	.align		4
        /*0030*/ 	.byte	0x03, 0x5f
        /*0032*/ 	.short	0x0101


	//----- nvinfo : EIATTR_VRC_CTA_INIT_COUNT
	.align		4
        /*0034*/ 	.byte	0x02, 0x4a
	.zero		1
	.zero		1


	//----- nvinfo : EIATTR_EXIT_INSTR_OFFSETS
	.align		4
        /*0038*/ 	.byte	0x04, 0x1c
        /*003a*/ 	.short	(.L_265 - .L_264)


	//   ....[0]....
.L_264:
        /*003c*/ 	.word	0x00000060


	//   ....[1]....
        /*0040*/ 	.word	0x00000ad0


	//----- nvinfo : EIATTR_CBANK_PARAM_SIZE
	.align		4
.L_265:
        /*0044*/ 	.byte	0x03, 0x19
        /*0046*/ 	.short	0x000c


	//----- nvinfo : EIATTR_PARAM_CBANK
	.align		4
        /*0048*/ 	.byte	0x04, 0x0a
        /*004a*/ 	.short	(.L_267 - .L_266)
	.align		4
.L_266:
        /*004c*/ 	.word	index@(.nv.constant0._Z20fma_unroll_BK_kernelILi4ELi1EEvPfi)
        /*0050*/ 	.short	0x0380
        /*0052*/ 	.short	0x000c


	//----- nvinfo : EIATTR_SW_WAR
	.align		4
.L_267:
        /*0054*/ 	.byte	0x04, 0x36
        /*0056*/ 	.short	(.L_269 - .L_268)
.L_268:
        /*0058*/ 	.word	0x00000008
.L_269:


//--------------------- .nv.callgraph             --------------------------
	.section	.nv.callgraph,"",@"SHT_CUDA_CALLGRAPH"
	.align	4
	.sectionentsize	8
	.align		4
        /*0000*/ 	.word	0x00000000
	.align		4
        /*0004*/ 	.word	0xffffffff
	.align		4
        /*0008*/ 	.word	0x00000000
	.align		4
        /*000c*/ 	.word	0xfffffffe
	.align		4
        /*0010*/ 	.word	0x00000000
	.align		4
        /*0014*/ 	.word	0xfffffffd
	.align		4
        /*0018*/ 	.word	0x00000000
	.align		4
        /*001c*/ 	.word	0xfffffffc


//--------------------- .text._Z20fma_unroll_BK_kernelILi32ELi8EEvPfi --------------------------
	.section	.text._Z20fma_unroll_BK_kernelILi32ELi8EEvPfi,"ax",@progbits
	.align	128
        .global         _Z20fma_unroll_BK_kernelILi32ELi8EEvPfi
        .type           _Z20fma_unroll_BK_kernelILi32ELi8EEvPfi,@function
        .size           _Z20fma_unroll_BK_kernelILi32ELi8EEvPfi,(.L_x_85 - _Z20fma_unroll_BK_kernelILi32ELi8EEvPfi)
        .other          _Z20fma_unroll_BK_kernelILi32ELi8EEvPfi,@"STO_CUDA_ENTRY STV_DEFAULT"
_Z20fma_unroll_BK_kernelILi32ELi8EEvPfi:
.text._Z20fma_unroll_BK_kernelILi32ELi8EEvPfi:
[----:B------:R-:W-:Y:S01]  /*0000*/  LDC R1, c[0x0][0x37c] ;  /* 0x0000df00ff017b82 */ /* 0x000fe20000000800 */
[----:B------:R-:W0:Y:S07]  /*0010*/  S2R R3, SR_TID.X ;  /* 0x0000000000037919 */ /* 0x000e2e0000002100 */
[----:B------:R-:W0:Y:S08]  /*0020*/  S2UR UR4, SR_CTAID.X ;  /* 0x00000000000479c3 */ /* 0x000e300000002500 */
[----:B------:R-:W0:Y:S02]  /*0030*/  LDC R2, c[0x0][0x360] ;  /* 0x0000d800ff027b82 */ /* 0x000e240000000800 */
[----:B0-----:R-:W-:-:S05]  /*0040*/  IMAD R3, R2, UR4, R3 ;  /* 0x0000000402037c24 */ /* 0x001fca000f8e0203 */
[----:B------:R-:W-:-:S13]  /*0050*/  ISETP.GT.AND P0, PT, R3, 0x4fff, PT ;  /* 0x00004fff0300780c */ /* 0x000fda0003f04270 */
[----:B------:R-:W-:Y:S05]  /*0060*/  @P0 EXIT ;  /* 0x000000000000094d */ /* 0x000fea0003800000 */
[----:B------:R-:W-:Y:S01]  /*0070*/  HFMA2 R2, -RZ, RZ, 0, 0 ;  /* 0x00000000ff027431 */ /* 0x000fe200000001ff */
[----:B------:R-:W0:Y:S01]  /*0080*/  LDCU UR4, c[0x0][0x388] ;  /* 0x00007100ff0477ac */ /* 0x000e220008000800 */
[----:B------:R-:W-:Y:S01]  /*0090*/  MOV R19, 0x3c23d70a ;  /* 0x3c23d70a00137802 */ /* 0x000fe20000000f00 */
[----:B------:R-:W1:Y:S02]  /*00a0*/  LDCU.64 UR6, c[0x0][0x358] ;  /* 0x00006b00ff0677ac */ /* 0x000e640008000a00 */
[----:B------:R-:W-:-:S05]  /*00b0*/  IMAD.HI R0, R3, -0x7bdef7bd, R2 ;  /* 0x8421084303007827 */ /* 0x000fca00078e0202 */
[----:B------:R-:W-:-:S04]  /*00c0*/  SHF.R.U32.HI R5, RZ, 0x1f, R0 ;  /* 0x0000001fff057819 */ /* 0x000fc80000011600 */
[----:B------:R-:W-:Y:S01]  /*00d0*/  LEA.HI.SX32 R5, R0, R5, 0x1c ;  /* 0x0000000500057211 */ /* 0x000fe200078fe2ff */
[----:B0-----:R-:W-:-:S04]  /*00e0*/  UISETP.GT.AND UP0, UPT, UR4, URZ, UPT ;  /* 0x000000ff0400728c */ /* 0x001fc8000bf04270 */
[----:B------:R-:W-:-:S05]  /*00f0*/  IMAD R5, R5, -0x1f, R3 ;  /* 0xffffffe105057824 */ /* 0x000fca00078e0203 */
[----:B------:R-:W-:-:S05]  /*0100*/  I2FP.F32.S32 R0, R5 ;  /* 0x0000000500007245 */ /* 0x000fca0000201400 */
[CC--:B------:R-:W-:Y:S01]  /*0110*/  FFMA R7, R0.reuse, R19.reuse, 0.0010000000474974513054 ;  /* 0x3a83126f00077423 */ /* 0x0c0fe20000000013 */
[CC--:B------:R-:W-:Y:S01]  /*0120*/  FFMA R17, R0.reuse, R19.reuse, 0.0020000000949949026108 ;  /* 0x3b03126f00117423 */ /* 0x0c0fe20000000013 */
[CC--:B------:R-:W-:Y:S01]  /*0130*/  FFMA R15, R0.reuse, R19.reuse, 0.0030000000260770320892 ;  /* 0x3b449ba6000f7423 */ /* 0x0c0fe20000000013 */
[CC--:B------:R-:W-:Y:S01]  /*0140*/  FFMA R13, R0.reuse, R19.reuse, 0.0040000001899898052216 ;  /* 0x3b83126f000d7423 */ /* 0x0c0fe20000000013 */
[CC--:B------:R-:W-:Y:S01]  /*0150*/  FFMA R11, R0.reuse, R19.reuse, 0.0050000003539025783539 ;  /* 0x3ba3d70b000b7423 */ /* 0x0c0fe20000000013 */
[CC--:B------:R-:W-:Y:S01]  /*0160*/  FFMA R9, R0.reuse, R19.reuse, 0.0060000000521540641785 ;  /* 0x3bc49ba600097423 */ /* 0x0c0fe20000000013 */
[C---:B------:R-:W-:Y:S01]  /*0170*/  FFMA R5, R0.reuse, R19, 0.0070000002160668373108 ;  /* 0x3be5604200057423 */ /* 0x040fe20000000013 */
[----:B------:R-:W-:Y:S01]  /*0180*/  FFMA R19, R0, 0.0099999997764825820923, RZ ;  /* 0x3c23d70a00137823 */ /* 0x000fe200000000ff */
[----:B-1----:R-:W-:Y:S06]  /*0190*/  BRA.U !UP0, `(.L_x_0) ;  /* 0x0000000508b07547 */ /* 0x002fec000b800000 */
[----:B------:R-:W-:Y:S02]  /*01a0*/  UISETP.NE.AND UP1, UPT, UR4, 0x1, UPT ;  /* 0x000000010400788c */ /* 0x000fe4000bf25270 */
[----:B------:R-:W-:-:S04]  /*01b0*/  ULOP3.LUT UR5, UR4, 0x1, URZ, 0xc0, !UPT ;  /* 0x0000000104057892 */ /* 0x000fc8000f8ec0ff */
[----:B------:R-:W-:-:S03]  /*01c0*/  UISETP.NE.U32.AND UP0, UPT, UR5, 0x1, UPT ;  /* 0x000000010500788c */ /* 0x000fc6000bf05070 */
[----:B------:R-:W-:Y:S08]  /*01d0*/  BRA.U !UP1, `(.L_x_1) ;  /* 0x0000000509187547 */ /* 0x000ff0000b800000 */
[----:B------:R-:W-:-:S04]  /*01e0*/  ULOP3.LUT UR4, UR4, 0x7ffffffe, URZ, 0xc0, !UPT ;  /* 0x7ffffffe04047892 */ /* 0x000fc8000f8ec0ff */
[----:B------:R-:W-:-:S12]  /*01f0*/  UIADD3 UR4, UPT, UPT, -UR4, URZ, URZ ;  /* 0x000000ff04047290 */ /* 0x000fd8000fffe1ff */
.L_x_2:
[----:B------:R-:W-:Y:S01]  /*0200*/  HFMA2 R0, -RZ, RZ, 1.875, 4.76837158203125e-07 ;  /* 0x3f800008ff007431 */ /* 0x000fe200000001ff */
[----:B------:R-:W-:-:S04]  /*0210*/  UIADD3 UR4, UPT, UPT, UR4, 0x2, URZ ;  /* 0x0000000204047890 */ /* 0x000fc8000fffe0ff */
[----:B------:R-:W-:Y:S01]  /*0220*/  UISETP.NE.AND UP1, UPT, UR4, URZ, UPT ;  /* 0x000000ff0400728c */ /* 0x000fe2000bf25270 */
[-C--:B------:R-:W-:Y:S01]  /*0230*/  FFMA R19, R19, R0.reuse, 9.9999999747524270788e-07 ;  /* 0x358637bd13137423 */ /* 0x080fe20000000000 */
        /* <DEDUP_REMOVED lines=62> */
[----:B------:R-:W-:Y:S01]  /*0620*/  FFMA R5, R5, R0, 9.9999999747524270788e-07 ;  /* 0x358637bd05057423 */ /* 0x000fe20000000000 */
[----:B------:R-:W-:Y:S06]  /*0630*/  BRA.U UP1, `(.L_x_2) ;  /* 0xfffffff901f07547 */ /* 0x000fec000b83ffff */
.L_x_1:
[----:B------:R-:W-:Y:S05]  /*0640*/  BRA.U UP0, `(.L_x_0) ;  /* 0x0000000100847547 */ /* 0x000fea000b800000 */
[----:B------:R-:W-:-:S05]  /*0650*/  MOV R0, 0x3f800008 ;  /* 0x3f80000800007802 */ /* 0x000fca0000000f00 */
        /* <DEDUP_REMOVED lines=31> */
[----:B------:R-:W-:-:S07]  /*0850*/  FFMA R5, R5, R0, 9.9999999747524270788e-07 ;  /* 0x358637bd05057423 */ /* 0x000fce0000000000 */
.L_x_0:
[----:B------:R-:W-:Y:S02]  /*0860*/  FADD R0, RZ, R19 ;  /* 0x00000013ff007221 */ /* 0x000fe40000000000 */
[----:B------:R-:W0:Y:S02]  /*0870*/  LDC.64 R18, c[0x0][0x380] ;  /* 0x0000e000ff127b82 */ /* 0x000e240000000a00 */
[----:B------:R-:W-:-:S04]  /*0880*/  FADD R0, R0, R7 ;  /* 0x0000000700007221 */ /* 0x000fc80000000000 */
[----:B------:R-:W-:-:S04]  /*0890*/  FADD R0, R0, R17 ;  /* 0x0000001100007221 */ /* 0x000fc80000000000 */
[----:B------:R-:W-:-:S04]  /*08a0*/  FADD R0, R0, R15 ;  /* 0x0000000f00007221 */ /* 0x000fc80000000000 */
[----:B------:R-:W-:-:S04]  /*08b0*/  FADD R0, R0, R13 ;  /* 0x0000000d00007221 */ /* 0x000fc80000000000 */
[----:B------:R-:W-:-:S04]  /*08c0*/  FADD R0, R0, R11 ;  /* 0x0000000b00007221 */ /* 0x000fc80000000000 */
[----:B------:R-:W-:Y:S01]  /*08d0*/  FADD R0, R0, R9 ;  /* 0x0000000900007221 */ /* 0x000fe20000000000 */
[----:B0-----:R-:W-:-:S04]  /*08e0*/  IMAD.WIDE R18, R3, 0x4, R18 ;  /* 0x0000000403127825 */ /* 0x001fc800078e0212 */
[----:B------:R-:W-:-:S05]  /*08f0*/  FADD R5, R0, R5 ;  /* 0x0000000500057221 */ /* 0x000fca0000000000 */
[----:B------:R-:W-:Y:S01]  /*0900*/  STG.E desc[UR6][R18.64], R5 ;  /* 0x0000000512007986 */ /* 0x000fe2000c101906 */
[----:B------:R-:W-:Y:S05]  /*0910*/  EXIT ;  /* 0x000000000000794d */ /* 0x000fea0003800000 */
.L_x_3:
[----:B------:R-:W-:-:S00]  /*0920*/  BRA `(.L_x_3) ;  /* 0xfffffffc00fc7947 */ /* 0x000fc0000383ffff */
[----:B------:R-:W-:-:S00]  /*0930*/  NOP ;  /* 0x0000000000007918 */ /* 0x000fc00000000000 */
        /* <DEDUP_REMOVED lines=12> */
.L_x_85:


//--------------------- .text._Z20fma_unroll_BK_kernelILi32ELi4EEvPfi --------------------------
	.section	.text._Z20fma_unroll_BK_kernelILi32ELi4EEvPfi,"ax",@progbits
	.align	128
        .global         _Z20fma_unroll_BK_kernelILi32ELi4EEvPfi
        .type           _Z20fma_unroll_BK_kernelILi32ELi4EEvPfi,@function
        .size           _Z20fma_unroll_BK_kernelILi32ELi4EEvPfi,(.L_x_86 - _Z20fma_unroll_BK_kernelILi32ELi4EEvPfi)
        .other          _Z20fma_unroll_BK_kernelILi32ELi4EEvPfi,@"STO_CUDA_ENTRY STV_DEFAULT"
_Z20fma_unroll_BK_kernelILi32ELi4EEvPfi:
.text._Z20fma_unroll_BK_kernelILi32ELi4EEvPfi:
        /* <DEDUP_REMOVED lines=9> */
[----:B------:R-:W1:Y:S03]  /*0090*/  LDCU.64 UR6, c[0x0][0x358] ;  /* 0x00006b00ff0677ac */ /* 0x000e660008000a00 */
[----:B------:R-:W-:-:S05]  /*00a0*/  IMAD.HI R0, R3, -0x7bdef7bd, R2 ;  /* 0x8421084303007827 */ /* 0x000fca00078e0202 */
[----:B------:R-:W-:-:S04]  /*00b0*/  SHF.R.U32.HI R5, RZ, 0x1f, R0 ;  /* 0x0000001fff057819 */ /* 0x000fc80000011600 */
[----:B------:R-:W-:Y:S01]  /*00c0*/  LEA.HI.SX32 R5, R0, R5, 0x1c ;  /* 0x0000000500057211 */ /* 0x000fe200078fe2ff */
[----:B0-----:R-:W-:Y:S01]  /*00d0*/  UISETP.GT.AND UP0, UPT, UR4, URZ, UPT ;  /* 0x000000ff0400728c */ /* 0x001fe2000bf04270 */
[----:B------:R-:W-:-:S03]  /*00e0*/  MOV R0, 0x3c23d70a ;  /* 0x3c23d70a00007802 */ /* 0x000fc60000000f00 */
[----:B------:R-:W-:-:S05]  /*00f0*/  IMAD R5, R5, -0x1f, R3 ;  /* 0xffffffe105057824 */ /* 0x000fca00078e0203 */
[----:B------:R-:W-:-:S05]  /*0100*/  I2FP.F32.S32 R5, R5 ;  /* 0x0000000500057245 */ /* 0x000fca0000201400 */
[CC--:B------:R-:W-:Y:S01]  /*0110*/  FFMA R9, R5.reuse, R0.reuse, 0.0010000000474974513054 ;  /* 0x3a83126f05097423 */ /* 0x0c0fe20000000000 */
[CC--:B------:R-:W-:Y:S01]  /*0120*/  FFMA R11, R5.reuse, R0.reuse, 0.0020000000949949026108 ;  /* 0x3b03126f050b7423 */ /* 0x0c0fe20000000000 */
[C---:B------:R-:W-:Y:S01]  /*0130*/  FFMA R13, R5.reuse, R0, 0.0030000000260770320892 ;  /* 0x3b449ba6050d7423 */ /* 0x040fe20000000000 */
        /* <DEDUP_REMOVED lines=8> */
.L_x_6:
        /* <DEDUP_REMOVED lines=68> */
.L_x_5:
        /* <DEDUP_REMOVED lines=34> */
.L_x_4:
[----:B------:R-:W0:Y:S01]  /*0820*/  LDC.64 R4, c[0x0][0x380] ;  /* 0x0000e000ff047b82 */ /* 0x000e220000000a00 */
[----:B------:R-:W-:-:S04]  /*0830*/  FADD R0, RZ, R7 ;  /* 0x00000007ff007221 */ /* 0x000fc80000000000 */
[----:B------:R-:W-:-:S04]  /*0840*/  FADD R0, R0, R9 ;  /* 0x0000000900007221 */ /* 0x000fc80000000000 */
[----:B------:R-:W-:-:S04]  /*0850*/  FADD R0, R0, R11 ;  /* 0x0000000b00007221 */ /* 0x000fc80000000000 */
[----:B------:R-:W-:Y:S01]  /*0860*/  FADD R13, R0, R13 ;  /* 0x0000000d000d7221 */ /* 0x000fe20000000000 */
[----:B0-----:R-:W-:-:S05]  /*0870*/  IMAD.WIDE R2, R3, 0x4, R4 ;  /* 0x0000000403027825 */ /* 0x001fca00078e0204 */
[----:B------:R-:W-:Y:S01]  /*0880*/  STG.E desc[UR6][R2.64], R13 ;  /* 0x0000000d02007986 */ /* 0x000fe2000c101906 */
[----:B------:R-:W-:Y:S05]  /*0890*/  EXIT ;  /* 0x000000000000794d */ /* 0x000fea0003800000 */
.L_x_7:
        /* <DEDUP_REMOVED lines=14> */
.L_x_86:


//--------------------- .text._Z20fma_unroll_BK_kernelILi32ELi2EEvPfi --------------------------
	.section	.text._Z20fma_unroll_BK_kernelILi32ELi2EEvPfi,"ax",@progbits
	.align	128
        .global         _Z20fma_unroll_BK_kernelILi32ELi2EEvPfi
        .type           _Z20fma_unroll_BK_kernelILi32ELi2EEvPfi,@function
        .size           _Z20fma_unroll_BK_kernelILi32ELi2EEvPfi,(.L_x_87 - _Z20fma_unroll_BK_kernelILi32ELi2EEvPfi)
        .other          _Z20fma_unroll_BK_kernelILi32ELi2EEvPfi,@"STO_CUDA_ENTRY STV_DEFAULT"
_Z20fma_unroll_BK_kernelILi32ELi2EEvPfi:
.text._Z20fma_unroll_BK_kernelILi32ELi2EEvPfi:
        /* <DEDUP_REMOVED lines=17> */
[C---:B------:R-:W-:Y:S01]  /*0110*/  FFMA R9, R5.reuse, R0, 0.0010000000474974513054 ;  /* 0x3a83126f05097423 */ /* 0x040fe20000000000 */
        /* <DEDUP_REMOVED lines=8> */
.L_x_10:
[----:B------:R-:W-:Y:S01]  /*01a0*/  HFMA2 R0, -RZ, RZ, 1.875, 4.76837158203125e-07 ;  /* 0x3f800008ff007431 */ /* 0x000fe200000001ff */
[----:B------:R-:W-:-:S04]  /*01b0*/  UIADD3 UR4, UPT, UPT, UR4, 0x2, URZ ;  /* 0x0000000204047890 */ /* 0x000fc8000fffe0ff */
[----:B------:R-:W-:Y:S01]  /*01c0*/  UISETP.NE.AND UP1, UPT, UR4, URZ, UPT ;  /* 0x000000ff0400728c */ /* 0x000fe2000bf25270 */
[-C--:B------:R-:W-:Y:S01]  /*01d0*/  FFMA R7, R7, R0.reuse, 9.9999999747524270788e-07 ;  /* 0x358637bd07077423 */ /* 0x080fe20000000000 */
[----:B------:R-:W-:-:S03]  /*01e0*/  FFMA R9, R9, R0, 9.9999999747524270788e-07 ;  /* 0x358637bd09097423 */ /* 0x000fc60000000000 */
        /* <DEDUP_REMOVED lines=61> */
[----:B------:R-:W-:Y:S01]  /*05c0*/  FFMA R9, R9, R0, 9.9999999747524270788e-07 ;  /* 0x358637bd09097423 */ /* 0x000fe20000000000 */
[----:B------:R-:W-:Y:S06]  /*05d0*/  BRA.U UP1, `(.L_x_10) ;  /* 0xfffffff901f07547 */ /* 0x000fec000b83ffff */
.L_x_9:
[----:B------:R-:W-:Y:S05]  /*05e0*/  BRA.U UP0, `(.L_x_8) ;  /* 0x0000000100847547 */ /* 0x000fea000b800000 */
[----:B------:R-:W-:-:S05]  /*05f0*/  MOV R0, 0x3f800008 ;  /* 0x3f80000800007802 */ /* 0x000fca0000000f00 */
        /* <DEDUP_REMOVED lines=31> */
[----:B------:R-:W-:-:S07]  /*07f0*/  FFMA R9, R9, R0, 9.9999999747524270788e-07 ;  /* 0x358637bd09097423 */ /* 0x000fce0000000000 */
.L_x_8:
[----:B------:R-:W0:Y:S01]  /*0800*/  LDC.64 R4, c[0x0][0x380] ;  /* 0x0000e000ff047b82 */ /* 0x000e220000000a00 */
[----:B------:R-:W-:-:S04]  /*0810*/  FADD R0, RZ, R7 ;  /* 0x00000007ff007221 */ /* 0x000fc80000000000 */
[----:B------:R-:W-:Y:S01]  /*0820*/  FADD R9, R0, R9 ;  /* 0x0000000900097221 */ /* 0x000fe20000000000 */
[----:B0-----:R-:W-:-:S05]  /*0830*/  IMAD.WIDE R2, R3, 0x4, R4 ;  /* 0x0000000403027825 */ /* 0x001fca00078e0204 */
[----:B------:R-:W-:Y:S01]  /*0840*/  STG.E desc[UR6][R2.64], R9 ;  /* 0x0000000902007986 */ /* 0x000fe2000c101906 */
[----:B------:R-:W-:Y:S05]  /*0850*/  EXIT ;  /* 0x000000000000794d */ /* 0x000fea0003800000 */
.L_x_11:
        /* <DEDUP_REMOVED lines=10> */
.L_x_87:


//--------------------- .text._Z20fma_unroll_BK_kernelILi32ELi1EEvPfi --------------------------
	.section	.text._Z20fma_unroll_BK_kernelILi32ELi1EEvPfi,"ax",@progbits
	.align	128
        .global         _Z20fma_unroll_BK_kernelILi32ELi1EEvPfi
        .type           _Z20fma_unroll_BK_kernelILi32ELi1EEvPfi,@function
        .size           _Z20fma_unroll_BK_kernelILi32ELi1EEvPfi,(.L_x_88 - _Z20fma_unroll_BK_kernelILi32ELi1EEvPfi)
        .other          _Z20fma_unroll_BK_kernelILi32ELi1EEvPfi,@"STO_CUDA_ENTRY STV_DEFAULT"
_Z20fma_unroll_BK_kernelILi32ELi1EEvPfi:
.text._Z20fma_unroll_BK_kernelILi32ELi1EEvPfi:
        /* <DEDUP_REMOVED lines=13> */
[----:B0-----:R-:W-:-:S04]  /*00d0*/  UISETP.GE.AND UP0, UPT, UR4, 0x1, UPT ;  /* 0x000000010400788c */ /* 0x001fc8000bf06270 */
[----:B------:R-:W-:-:S05]  /*00e0*/  IMAD R0, R5, -0x1f, R3 ;  /* 0xffffffe105007824 */ /* 0x000fca00078e0203 */
[----:B------:R-:W-:-:S05]  /*00f0*/  I2FP.F32.S32 R0, R0 ;  /* 0x0000000000007245 */ /* 0x000fca0000201400 */
        /* <DEDUP_REMOVED lines=8> */
.L_x_14:
[----:B------:R-:W-:Y:S01]  /*0180*/  MOV R0, 0x3f800008 ;  /* 0x3f80000800007802 */ /* 0x000fe20000000f00 */
[----:B------:R-:W-:-:S04]  /*0190*/  UIADD3 UR4, UPT, UPT, UR4, 0x2, URZ ;  /* 0x0000000204047890 */ /* 0x000fc8000fffe0ff */
[----:B------:R-:W-:Y:S01]  /*01a0*/  FFMA R7, R7, R0, 9.9999999747524270788e-07 ;  /* 0x358637bd07077423 */ /* 0x000fe20000000000 */
[----:B------:R-:W-:-:S03]  /*01b0*/  UISETP.NE.AND UP1, UPT, UR4, URZ, UPT ;  /* 0x000000ff0400728c */ /* 0x000fc6000bf25270 */
[----:B------:R-:W-:-:S04]  /*01c0*/  FFMA R7, R7, R0, 9.9999999747524270788e-07 ;  /* 0x358637bd07077423 */ /* 0x000fc80000000000 */
        /* <DEDUP_REMOVED lines=61> */
[----:B------:R-:W-:Y:S01]  /*05a0*/  FFMA R7, R7, R0, 9.9999999747524270788e-07 ;  /* 0x358637bd07077423 */ /* 0x000fe20000000000 */
[----:B------:R-:W-:Y:S06]  /*05b0*/  BRA.U UP1, `(.L_x_14) ;  /* 0xfffffff901f07547 */ /* 0x000fec000b83ffff */
.L_x_13:
[----:B------:R-:W-:Y:S05]  /*05c0*/  BRA.U UP0, `(.L_x_15) ;  /* 0x0000000100847547 */ /* 0x000fea000b800000 */
[----:B------:R-:W-:-:S05]  /*05d0*/  HFMA2 R0, -RZ, RZ, 1.875, 4.76837158203125e-07 ;  /* 0x3f800008ff007431 */ /* 0x000fca00000001ff */
        /* <DEDUP_REMOVED lines=31> */
[----:B------:R-:W-:-:S07]  /*07d0*/  FFMA R7, R7, R0, 9.9999999747524270788e-07 ;  /* 0x358637bd07077423 */ /* 0x000fce0000000000 */
.L_x_15:
[----:B------:R-:W-:-:S07]  /*07e0*/  FADD R7, RZ, R7 ;  /* 0x00000007ff077221 */ /* 0x000fce0000000000 */
.L_x_12:
[----:B------:R-:W0:Y:S02]  /*07f0*/  LDC.64 R4, c[0x0][0x380] ;  /* 0x0000e000ff047b82 */ /* 0x000e240000000a00 */
[----:B0-----:R-:W-:-:S05]  /*0800*/  IMAD.WIDE R2, R3, 0x4, R4 ;  /* 0x0000000403027825 */ /* 0x001fca00078e0204 */
[----:B------:R-:W-:Y:S01]  /*0810*/  STG.E desc[UR6][R2.64], R7 ;  /* 0x0000000702007986 */ /* 0x000fe2000c101906 */
[----:B------:R-:W-:Y:S05]  /*0820*/  EXIT ;  /* 0x000000000000794d */ /* 0x000fea0003800000 */
.L_x_16:
        /* <DEDUP_REMOVED lines=13> */
.L_x_88:


//--------------------- .text._Z20fma_unroll_BK_kernelILi16ELi8EEvPfi --------------------------
	.section	.text._Z20fma_unroll_BK_kernelILi16ELi8EEvPfi,"ax",@progbits
	.align	128
        .global         _Z20fma_unroll_BK_kernelILi16ELi8EEvPfi
        .type           _Z20fma_unroll_BK_kernelILi16ELi8EEvPfi,@function
        .size           _Z20fma_unroll_BK_kernelILi16ELi8EEvPfi,(.L_x_89 - _Z20fma_unroll_BK_kernelILi16ELi8EEvPfi)
        .other          _Z20fma_unroll_BK_kernelILi16ELi8EEvPfi,@"STO_CUDA_ENTRY STV_DEFAULT"
_Z20fma_unroll_BK_kernelILi16ELi8EEvPfi:
.text._Z20fma_unroll_BK_kernelILi16ELi8EEvPfi:
        /* <DEDUP_REMOVED lines=26> */
[----:B------:R-:W-:Y:S02]  /*01a0*/  UISETP.GE.U32.AND UP1, UPT, UR5, 0x4, UPT ;  /* 0x000000040500788c */ /* 0x000fe4000bf26070 */
[----:B------:R-:W-:-:S04]  /*01b0*/  ULOP3.LUT UR6, UR5, 0x3, URZ, 0xc0, !UPT ;  /* 0x0000000305067892 */ /* 0x000fc8000f8ec0ff */
[----:B------:R-:W-:-:S03]  /*01c0*/  UISETP.NE.AND UP0, UPT, UR6, URZ, UPT ;  /* 0x000000ff0600728c */ /* 0x000fc6000bf05270 */
[----:B------:R-:W-:Y:S08]  /*01d0*/  BRA.U !UP1, `(.L_x_18) ;  /* 0x0000000509187547 */ /* 0x000ff0000b800000 */
[----:B------:R-:W-:-:S04]  /*01e0*/  ULOP3.LUT UR4, UR5, 0x7ffffffc, URZ, 0xc0, !UPT ;  /* 0x7ffffffc05047892 */ /* 0x000fc8000f8ec0ff */
[----:B------:R-:W-:-:S12]  /*01f0*/  UIADD3 UR4, UPT, UPT, -UR4, URZ, URZ ;  /* 0x000000ff04047290 */ /* 0x000fd8000fffe1ff */
.L_x_19:
        /* <DEDUP_REMOVED lines=68> */
.L_x_18:
[----:B------:R-:W-:Y:S05]  /*0640*/  BRA.U !UP0, `(.L_x_17) ;  /* 0x0000000108dc7547 */ /* 0x000fea000b800000 */
[----:B------:R-:W-:Y:S02]  /*0650*/  UISETP.NE.AND UP0, UPT, UR6, 0x1, UPT ;  /* 0x000000010600788c */ /* 0x000fe4000bf05270 */
[----:B------:R-:W-:-:S04]  /*0660*/  ULOP3.LUT UR4, UR5, 0x1, URZ, 0xc0, !UPT ;  /* 0x0000000105047892 */ /* 0x000fc8000f8ec0ff */
[----:B------:R-:W-:-:S03]  /*0670*/  UISETP.NE.U32.AND UP1, UPT, UR4, 0x1, UPT ;  /* 0x000000010400788c */ /* 0x000fc6000bf25070 */
[----:B------:R-:W-:Y:S08]  /*0680*/  BRA.U !UP0, `(.L_x_20) ;  /* 0x0000000108847547 */ /* 0x000ff0000b800000 */
        /* <DEDUP_REMOVED lines=33> */
.L_x_20:
[----:B------:R-:W-:Y:S05]  /*08a0*/  BRA.U UP1, `(.L_x_17) ;  /* 0x0000000101447547 */ /* 0x000fea000b800000 */
[----:B------:R-:W-:-:S05]  /*08b0*/  HFMA2 R0, -RZ, RZ, 1.875, 4.76837158203125e-07 ;  /* 0x3f800008ff007431 */ /* 0x000fca00000001ff */
        /* <DEDUP_REMOVED lines=16> */
.L_x_17:
        /* <DEDUP_REMOVED lines=12> */
.L_x_21:
        /* <DEDUP_REMOVED lines=16> */
.L_x_89:


//--------------------- .text._Z20fma_unroll_BK_kernelILi16ELi4EEvPfi --------------------------
	.section	.text._Z20fma_unroll_BK_kernelILi16ELi4EEvPfi,"ax",@progbits
	.align	128
        .global         _Z20fma_unroll_BK_kernelILi16ELi4EEvPfi
        .type           _Z20fma_unroll_BK_kernelILi16ELi4EEvPfi,@function
        .size           _Z20fma_unroll_BK_kernelILi16ELi4EEvPfi,(.L_x_90 - _Z20fma_unroll_BK_kernelILi16ELi4EEvPfi)
        .other          _Z20fma_unroll_BK_kernelILi16ELi4EEvPfi,@"STO_CUDA_ENTRY STV_DEFAULT"
_Z20fma_unroll_BK_kernelILi16ELi4EEvPfi:
.text._Z20fma_unroll_BK_kernelILi16ELi4EEvPfi:
        /* <DEDUP_REMOVED lines=28> */
.L_x_24:
        /* <DEDUP_REMOVED lines=68> */
.L_x_23:
        /* <DEDUP_REMOVED lines=38> */
.L_x_25:
        /* <DEDUP_REMOVED lines=18> */
.L_x_22:
        /* <DEDUP_REMOVED lines=8> */
.L_x_26:
        /* <DEDUP_REMOVED lines=16> */
.L_x_90:


//--------------------- .text._Z20fma_unroll_BK_kernelILi16ELi2EEvPfi --------------------------
	.section	.text._Z20fma_unroll_BK_kernelILi16ELi2EEvPfi,"ax",@progbits
	.align	128
        .global         _Z20fma_unroll_BK_kernelILi16ELi2EEvPfi
        .type           _Z20fma_unroll_BK_kernelILi16ELi2EEvPfi,@function
        .size           _Z20fma_unroll_BK_kernelILi16ELi2EEvPfi,(.L_x_91 - _Z20fma_unroll_BK_kernelILi16ELi2EEvPfi)
        .other          _Z20fma_unroll_BK_kernelILi16ELi2EEvPfi,@"STO_CUDA_ENTRY STV_DEFAULT"
_Z20fma_unroll_BK_kernelILi16ELi2EEvPfi:
.text._Z20fma_unroll_BK_kernelILi16ELi2EEvPfi:
        /* <DEDUP_REMOVED lines=26> */
.L_x_29:
        /* <DEDUP_REMOVED lines=68> */
.L_x_28:
[----:B------:R-:W-:Y:S05]  /*05e0*/  BRA.U !UP0, `(.L_x_27) ;  /* 0x0000000108dc7547 */ /* 0x000fea000b800000 */
[----:B------:R-:W-:Y:S02]  /*05f0*/  UISETP.NE.AND UP0, UPT, UR6, 0x1, UPT ;  /* 0x000000010600788c */ /* 0x000fe4000bf05270 */
[----:B------:R-:W-:-:S04]  /*0600*/  ULOP3.LUT UR4, UR5, 0x1, URZ, 0xc0, !UPT ;  /* 0x0000000105047892 */ /* 0x000fc8000f8ec0ff */
[----:B------:R-:W-:-:S03]  /*0610*/  UISETP.NE.U32.AND UP1, UPT, UR4, 0x1, UPT ;  /* 0x000000010400788c */ /* 0x000fc6000bf25070 */
[----:B------:R-:W-:Y:S08]  /*0620*/  BRA.U !UP0, `(.L_x_30) ;  /* 0x0000000108847547 */ /* 0x000ff0000b800000 */
        /* <DEDUP_REMOVED lines=33> */
.L_x_30:
[----:B------:R-:W-:Y:S05]  /*0840*/  BRA.U UP1, `(.L_x_27) ;  /* 0x0000000101447547 */ /* 0x000fea000b800000 */
[----:B------:R-:W-:-:S05]  /*0850*/  HFMA2 R0, -RZ, RZ, 1.875, 4.76837158203125e-07 ;  /* 0x3f800008ff007431 */ /* 0x000fca00000001ff */
        /* <DEDUP_REMOVED lines=16> */
.L_x_27:
[----:B------:R-:W0:Y:S01]  /*0960*/  LDC.64 R4, c[0x0][0x380] ;  /* 0x0000e000ff047b82 */ /* 0x000e220000000a00 */
[----:B------:R-:W-:-:S04]  /*0970*/  FADD R0, RZ, R7 ;  /* 0x00000007ff007221 */ /* 0x000fc80000000000 */
[----:B------:R-:W-:Y:S01]  /*0980*/  FADD R9, R0, R9 ;  /* 0x0000000900097221 */ /* 0x000fe20000000000 */
[----:B0-----:R-:W-:-:S05]  /*0990*/  IMAD.WIDE R2, R3, 0x4, R4 ;  /* 0x0000000403027825 */ /* 0x001fca00078e0204 */
[----:B------:R-:W-:Y:S01]  /*09a0*/  STG.E desc[UR8][R2.64], R9 ;  /* 0x0000000902007986 */ /* 0x000fe2000c101908 */
[----:B------:R-:W-:Y:S05]  /*09b0*/  EXIT ;  /* 0x000000000000794d */ /* 0x000fea0003800000 */
.L_x_31:
        /* <DEDUP_REMOVED lines=12> */
.L_x_91:


//--------------------- .text._Z20fma_unroll_BK_kernelILi16ELi1EEvPfi --------------------------
	.section	.text._Z20fma_unroll_BK_kernelILi16ELi1EEvPfi,"ax",@progbits
	.align	128
        .global         _Z20fma_unroll_BK_kernelILi16ELi1EEvPfi
        .type           _Z20fma_unroll_BK_kernelILi16ELi1EEvPfi,@function
        .size           _Z20fma_unroll_BK_kernelILi16ELi1EEvPfi,(.L_x_92 - _Z20fma_unroll_BK_kernelILi16ELi1EEvPfi)
        .other          _Z20fma_unroll_BK_kernelILi16ELi1EEvPfi,@"STO_CUDA_ENTRY STV_DEFAULT"
_Z20fma_unroll_BK_kernelILi16ELi1EEvPfi:
.text._Z20fma_unroll_BK_kernelILi16ELi1EEvPfi:
        /* <DEDUP_REMOVED lines=24> */
.L_x_34:
        /* <DEDUP_REMOVED lines=68> */
.L_x_33:
[----:B------:R-:W-:Y:S05]  /*05c0*/  BRA.U !UP0, `(.L_x_35) ;  /* 0x0000000108547547 */ /* 0x000fea000b800000 */
[----:B------:R-:W-:Y:S01]  /*05d0*/  HFMA2 R0, -RZ, RZ, 1.875, 4.76837158203125e-07 ;  /* 0x3f800008ff007431 */ /* 0x000fe200000001ff */
[----:B------:R-:W-:-:S12]  /*05e0*/  UIADD3 UR4, UPT, UPT, -UR4, URZ, URZ ;  /* 0x000000ff04047290 */ /* 0x000fd8000fffe1ff */
.L_x_36:
[----:B------:R-:W-:Y:S01]  /*05f0*/  FFMA R7, R7, R0, 9.9999999747524270788e-07 ;  /* 0x358637bd07077423 */ /* 0x000fe20000000000 */
[----:B------:R-:W-:-:S03]  /*0600*/  UIADD3 UR4, UPT, UPT, UR4, 0x1, URZ ;  /* 0x0000000104047890 */ /* 0x000fc6000fffe0ff */
        /* <DEDUP_REMOVED lines=17> */
.L_x_35:
[----:B------:R-:W-:-:S07]  /*0720*/  FADD R7, RZ, R7 ;  /* 0x00000007ff077221 */ /* 0x000fce0000000000 */
.L_x_32:
[----:B------:R-:W0:Y:S02]  /*0730*/  LDC.64 R4, c[0x0][0x380] ;  /* 0x0000e000ff047b82 */ /* 0x000e240000000a00 */
[----:B0-----:R-:W-:-:S05]  /*0740*/  IMAD.WIDE R2, R3, 0x4, R4 ;  /* 0x0000000403027825 */ /* 0x001fca00078e0204 */
[----:B------:R-:W-:Y:S01]  /*0750*/  STG.E desc[UR6][R2.64], R7 ;  /* 0x0000000702007986 */ /* 0x000fe2000c101906 */
[----:B------:R-:W-:Y:S05]  /*0760*/  EXIT ;  /* 0x000000000000794d */ /* 0x000fea0003800000 */
.L_x_37:
        /* <DEDUP_REMOVED lines=9> */
.L_x_92:


//--------------------- .text._Z20fma_unroll_BK_kernelILi8ELi8EEvPfi --------------------------
	.section	.text._Z20fma_unroll_BK_kernelILi8ELi8EEvPfi,"ax",@progbits
	.align	128
        .global         _Z20fma_unroll_BK_kernelILi8ELi8EEvPfi
        .type           _Z20fma_unroll_BK_kernelILi8ELi8EEvPfi,@function
        .size           _Z20fma_unroll_BK_kernelILi8ELi8EEvPfi,(.L_x_93 - _Z20fma_unroll_BK_kernelILi8ELi8EEvPfi)
        .other          _Z20fma_unroll_BK_kernelILi8ELi8EEvPfi,@"STO_CUDA_ENTRY STV_DEFAULT"
_Z20fma_unroll_BK_kernelILi8ELi8EEvPfi:
.text._Z20fma_unroll_BK_kernelILi8ELi8EEvPfi:
        /* <DEDUP_REMOVED lines=32> */
.L_x_40:
        /* <DEDUP_REMOVED lines=68> */
.L_x_39:
[----:B------:R-:W-:Y:S05]  /*0640*/  BRA.U !UP0, `(.L_x_38) ;  /* 0x0000000508147547 */ /* 0x000fea000b800000 */
[----:B------:R-:W-:Y:S02]  /*0650*/  UISETP.GE.U32.AND UP0, UPT, UR6, 0x4, UPT ;  /* 0x000000040600788c */ /* 0x000fe4000bf06070 */
[----:B------:R-:W-:-:S04]  /*0660*/  ULOP3.LUT UR7, UR5, 0x3, URZ, 0xc0, !UPT ;  /* 0x0000000305077892 */ /* 0x000fc8000f8ec0ff */
[----:B------:R-:W-:-:S03]  /*0670*/  UISETP.NE.AND UP1, UPT, UR7, URZ, UPT ;  /* 0x000000ff0700728c */ /* 0x000fc6000bf25270 */
        /* <DEDUP_REMOVED lines=34> */
.L_x_41:
[----:B------:R-:W-:Y:S05]  /*08a0*/  BRA.U !UP1, `(.L_x_38) ;  /* 0x00000001097c7547 */ /* 0x000fea000b800000 */
[----:B------:R-:W-:Y:S02]  /*08b0*/  UISETP.NE.AND UP0, UPT, UR7, 0x1, UPT ;  /* 0x000000010700788c */ /* 0x000fe4000bf05270 */
[----:B------:R-:W-:-:S04]  /*08c0*/  ULOP3.LUT UR4, UR5, 0x1, URZ, 0xc0, !UPT ;  /* 0x0000000105047892 */ /* 0x000fc8000f8ec0ff */
[----:B------:R-:W-:-:S03]  /*08d0*/  UISETP.NE.U32.AND UP1, UPT, UR4, 0x1, UPT ;  /* 0x000000010400788c */ /* 0x000fc6000bf25070 */
[----:B------:R-:W-:Y:S08]  /*08e0*/  BRA.U !UP0, `(.L_x_42) ;  /* 0x0000000108447547 */ /* 0x000ff0000b800000 */
        /* <DEDUP_REMOVED lines=17> */
.L_x_42:
        /* <DEDUP_REMOVED lines=10> */
.L_x_38:
        /* <DEDUP_REMOVED lines=12> */
.L_x_43:
        /* <DEDUP_REMOVED lines=10> */
.L_x_93:


//--------------------- .text._Z20fma_unroll_BK_kernelILi8ELi4EEvPfi --------------------------
	.section	.text._Z20fma_unroll_BK_kernelILi8ELi4EEvPfi,"ax",@progbits
	.align	128
        .global         _Z20fma_unroll_BK_kernelILi8ELi4EEvPfi
        .type           _Z20fma_unroll_BK_kernelILi8ELi4EEvPfi,@function
        .size           _Z20fma_unroll_BK_kernelILi8ELi4EEvPfi,(.L_x_94 - _Z20fma_unroll_BK_kernelILi8ELi4EEvPfi)
        .other          _Z20fma_unroll_BK_kernelILi8ELi4EEvPfi,@"STO_CUDA_ENTRY STV_DEFAULT"
_Z20fma_unroll_BK_kernelILi8ELi4EEvPfi:
.text._Z20fma_unroll_BK_kernelILi8ELi4EEvPfi:
        /* <DEDUP_REMOVED lines=28> */
.L_x_46:
        /* <DEDUP_REMOVED lines=68> */
.L_x_45:
        /* <DEDUP_REMOVED lines=38> */
.L_x_47:
        /* <DEDUP_REMOVED lines=22> */
.L_x_48:
        /* <DEDUP_REMOVED lines=10> */
.L_x_44:
        /* <DEDUP_REMOVED lines=8> */
.L_x_49:
        /* <DEDUP_REMOVED lines=10> */
.L_x_94:


//--------------------- .text._Z20fma_unroll_BK_kernelILi8ELi2EEvPfi --------------------------
	.section	.text._Z20fma_unroll_BK_kernelILi8ELi2EEvPfi,"ax",@progbits
	.align	128
        .global         _Z20fma_unroll_BK_kernelILi8ELi2EEvPfi
        .type           _Z20fma_unroll_BK_kernelILi8ELi2EEvPfi,@function
        .size           _Z20fma_unroll_BK_kernelILi8ELi2EEvPfi,(.L_x_95 - _Z20fma_unroll_BK_kernelILi8ELi2EEvPfi)
        .other          _Z20fma_unroll_BK_kernelILi8ELi2EEvPfi,@"STO_CUDA_ENTRY STV_DEFAULT"
_Z20fma_unroll_BK_kernelILi8ELi2EEvPfi:
.text._Z20fma_unroll_BK_kernelILi8ELi2EEvPfi:
        /* <DEDUP_REMOVED lines=26> */
.L_x_52:
        /* <DEDUP_REMOVED lines=68> */
.L_x_51:
[----:B------:R-:W-:Y:S05]  /*05e0*/  BRA.U !UP0, `(.L_x_50) ;  /* 0x0000000508147547 */ /* 0x000fea000b800000 */
[----:B------:R-:W-:Y:S02]  /*05f0*/  UISETP.GE.U32.AND UP0, UPT, UR6, 0x4, UPT ;  /* 0x000000040600788c */ /* 0x000fe4000bf06070 */
[----:B------:R-:W-:-:S04]  /*0600*/  ULOP3.LUT UR7, UR5, 0x3, URZ, 0xc0, !UPT ;  /* 0x0000000305077892 */ /* 0x000fc8000f8ec0ff */
[----:B------:R-:W-:-:S03]  /*0610*/  UISETP.NE.AND UP1, UPT, UR7, URZ, UPT ;  /* 0x000000ff0700728c */ /* 0x000fc6000bf25270 */
        /* <DEDUP_REMOVED lines=34> */
.L_x_53:
[----:B------:R-:W-:Y:S05]  /*0840*/  BRA.U !UP1, `(.L_x_50) ;  /* 0x00000001097c7547 */ /* 0x000fea000b800000 */
[----:B------:R-:W-:Y:S02]  /*0850*/  UISETP.NE.AND UP0, UPT, UR7, 0x1, UPT ;  /* 0x000000010700788c */ /* 0x000fe4000bf05270 */
[----:B------:R-:W-:-:S04]  /*0860*/  ULOP3.LUT UR4, UR5, 0x1, URZ, 0xc0, !UPT ;  /* 0x0000000105047892 */ /* 0x000fc8000f8ec0ff */
[----:B------:R-:W-:-:S03]  /*0870*/  UISETP.NE.U32.AND UP1, UPT, UR4, 0x1, UPT ;  /* 0x000000010400788c */ /* 0x000fc6000bf25070 */
[----:B------:R-:W-:Y:S08]  /*0880*/  BRA.U !UP0, `(.L_x_54) ;  /* 0x0000000108447547 */ /* 0x000ff0000b800000 */
        /* <DEDUP_REMOVED lines=17> */
.L_x_54:
        /* <DEDUP_REMOVED lines=10> */
.L_x_50:
[----:B------:R-:W0:Y:S01]  /*0a40*/  LDC.64 R4, c[0x0][0x380] ;  /* 0x0000e000ff047b82 */ /* 0x000e220000000a00 */
[----:B------:R-:W-:-:S04]  /*0a50*/  FADD R0, RZ, R7 ;  /* 0x00000007ff007221 */ /* 0x000fc80000000000 */
[----:B------:R-:W-:Y:S01]  /*0a60*/  FADD R9, R0, R9 ;  /* 0x0000000900097221 */ /* 0x000fe20000000000 */
[----:B0-----:R-:W-:-:S05]  /*0a70*/  IMAD.WIDE R2, R3, 0x4, R4 ;  /* 0x0000000403027825 */ /* 0x001fca00078e0204 */
[----:B------:R-:W-:Y:S01]  /*0a80*/  STG.E desc[UR8][R2.64], R9 ;  /* 0x0000000902007986 */ /* 0x000fe2000c101908 */
[----:B------:R-:W-:Y:S05]  /*0a90*/  EXIT ;  /* 0x000000000000794d */ /* 0x000fea0003800000 */
.L_x_55:
        /* <DEDUP_REMOVED lines=14> */
.L_x_95:


//--------------------- .text._Z20fma_unroll_BK_kernelILi8ELi1EEvPfi --------------------------
	.section	.text._Z20fma_unroll_BK_kernelILi8ELi1EEvPfi,"ax",@progbits
	.align	128
        .global         _Z20fma_unroll_BK_kernelILi8ELi1EEvPfi
        .type           _Z20fma_unroll_BK_kernelILi8ELi1EEvPfi,@function
        .size           _Z20fma_unroll_BK_kernelILi8ELi1EEvPfi,(.L_x_96 - _Z20fma_unroll_BK_kernelILi8ELi1EEvPfi)
        .other          _Z20fma_unroll_BK_kernelILi8ELi1EEvPfi,@"STO_CUDA_ENTRY STV_DEFAULT"
_Z20fma_unroll_BK_kernelILi8ELi1EEvPfi:
.text._Z20fma_unroll_BK_kernelILi8ELi1EEvPfi:
        /* <DEDUP_REMOVED lines=24> */
.L_x_58:
        /* <DEDUP_REMOVED lines=36> */
.L_x_57:
[----:B------:R-:W-:Y:S05]  /*03c0*/  BRA.U !UP0, `(.L_x_59) ;  /* 0x0000000108347547 */ /* 0x000fea000b800000 */
[----:B------:R-:W-:Y:S01]  /*03d0*/  HFMA2 R0, -RZ, RZ, 1.875, 4.76837158203125e-07 ;  /* 0x3f800008ff007431 */ /* 0x000fe200000001ff */
[----:B------:R-:W-:-:S12]  /*03e0*/  UIADD3 UR4, UPT, UPT, -UR4, URZ, URZ ;  /* 0x000000ff04047290 */ /* 0x000fd8000fffe1ff */
.L_x_60:
        /* <DEDUP_REMOVED lines=9> */
[----:B------:R-:W-:Y:S01]  /*0480*/  FFMA R7, R7, R0, 9.9999999747524270788e-07 ;  /* 0x358637bd07077423 */ /* 0x000fe20000000000 */
[----:B------:R-:W-:Y:S06]  /*0490*/  BRA.U UP0, `(.L_x_60) ;  /* 0xfffffffd00d47547 */ /* 0x000fec000b83ffff */
.L_x_59:
[----:B------:R-:W-:-:S07]  /*04a0*/  FADD R7, RZ, R7 ;  /* 0x00000007ff077221 */ /* 0x000fce0000000000 */
.L_x_56:
[----:B------:R-:W0:Y:S02]  /*04b0*/  LDC.64 R4, c[0x0][0x380] ;  /* 0x0000e000ff047b82 */ /* 0x000e240000000a00 */
[----:B0-----:R-:W-:-:S05]  /*04c0*/  IMAD.WIDE R2, R3, 0x4, R4 ;  /* 0x0000000403027825 */ /* 0x001fca00078e0204 */
[----:B------:R-:W-:Y:S01]  /*04d0*/  STG.E desc[UR6][R2.64], R7 ;  /* 0x0000000702007986 */ /* 0x000fe2000c101906 */
[----:B------:R-:W-:Y:S05]  /*04e0*/  EXIT ;  /* 0x000000000000794d */ /* 0x000fea0003800000 */
.L_x_61:
        /* <DEDUP_REMOVED lines=9> */
.L_x_96:


//--------------------- .text._Z20fma_unroll_BK_kernelILi4ELi4EEvPfi --------------------------
	.section	.text._Z20fma_unroll_BK_kernelILi4ELi4EEvPfi,"ax",@progbits
	.align	128
        .global         _Z20fma_unroll_BK_kernelILi4ELi4EEvPfi
        .type           _Z20fma_unroll_BK_kernelILi4ELi4EEvPfi,@function
        .size           _Z20fma_unroll_BK_kernelILi4ELi4EEvPfi,(.L_x_97 - _Z20fma_unroll_BK_kernelILi4ELi4EEvPfi)
        .other          _Z20fma_unroll_BK_kernelILi4ELi4EEvPfi,@"STO_CUDA_ENTRY STV_DEFAULT"
_Z20fma_unroll_BK_kernelILi4ELi4EEvPfi:
.text._Z20fma_unroll_BK_kernelILi4ELi4EEvPfi:
        /* <DEDUP_REMOVED lines=28> */
.L_x_64:
        /* <DEDUP_REMOVED lines=68> */
.L_x_63:
        /* <DEDUP_REMOVED lines=38> */
.L_x_65:
[----:B------:R-:W-:Y:S05]  /*0860*/  BRA.U !UP1, `(.L_x_62) ;  /* 0x00000001097c7547 */ /* 0x000fea000b800000 */
[----:B------:R-:W-:Y:S02]  /*0870*/  UISETP.GE.U32.AND UP0, UPT, UR7, 0x4, UPT ;  /* 0x000000040700788c */ /* 0x000fe4000bf06070 */
[----:B------:R-:W-:-:S04]  /*0880*/  ULOP3.LUT UR4, UR5, 0x3, URZ, 0xc0, !UPT ;  /* 0x0000000305047892 */ /* 0x000fc8000f8ec0ff */
[----:B------:R-:W-:-:S03]  /*0890*/  UISETP.NE.AND UP1, UPT, UR4, URZ, UPT ;  /* 0x000000ff0400728c */ /* 0x000fc6000bf25270 */
        /* <DEDUP_REMOVED lines=18> */
.L_x_66:
[----:B------:R-:W-:Y:S05]  /*09c0*/  BRA.U !UP1, `(.L_x_62) ;  /* 0x0000000109247547 */ /* 0x000fea000b800000 */
[----:B------:R-:W-:Y:S01]  /*09d0*/  MOV R0, 0x3f800008 ;  /* 0x3f80000800007802 */ /* 0x000fe20000000f00 */
[----:B------:R-:W-:-:S12]  /*09e0*/  UIADD3 UR4, UPT, UPT, -UR4, URZ, URZ ;  /* 0x000000ff04047290 */ /* 0x000fd8000fffe1ff */
.L_x_67:
[----:B------:R-:W-:Y:S01]  /*09f0*/  UIADD3 UR4, UPT, UPT, UR4, 0x1, URZ ;  /* 0x0000000104047890 */ /* 0x000fe2000fffe0ff */
[-C--:B------:R-:W-:Y:S01]  /*0a00*/  FFMA R7, R7, R0.reuse, 9.9999999747524270788e-07 ;  /* 0x358637bd07077423 */ /* 0x080fe20000000000 */
[-C--:B------:R-:W-:Y:S01]  /*0a10*/  FFMA R9, R9, R0.reuse, 9.9999999747524270788e-07 ;  /* 0x358637bd09097423 */ /* 0x080fe20000000000 */
[-C--:B------:R-:W-:Y:S01]  /*0a20*/  FFMA R11, R11, R0.reuse, 9.9999999747524270788e-07 ;  /* 0x358637bd0b0b7423 */ /* 0x080fe20000000000 */
[----:B------:R-:W-:Y:S01]  /*0a30*/  UISETP.NE.AND UP0, UPT, UR4, URZ, UPT ;  /* 0x000000ff0400728c */ /* 0x000fe2000bf05270 */
[----:B------:R-:W-:-:S08]  /*0a40*/  FFMA R13, R13, R0, 9.9999999747524270788e-07 ;  /* 0x358637bd0d0d7423 */ /* 0x000fd00000000000 */
[----:B------:R-:W-:Y:S05]  /*0a50*/  BRA.U UP0, `(.L_x_67) ;  /* 0xfffffffd00e47547 */ /* 0x000fea000b83ffff */
.L_x_62:
        /* <DEDUP_REMOVED lines=8> */
.L_x_68:
        /* <DEDUP_REMOVED lines=10> */
.L_x_97:


//--------------------- .text._Z20fma_unroll_BK_kernelILi4ELi2EEvPfi --------------------------
	.section	.text._Z20fma_unroll_BK_kernelILi4ELi2EEvPfi,"ax",@progbits
	.align	128
        .global         _Z20fma_unroll_BK_kernelILi4ELi2EEvPfi
        .type           _Z20fma_unroll_BK_kernelILi4ELi2EEvPfi,@function
        .size           _Z20fma_unroll_BK_kernelILi4ELi2EEvPfi,(.L_x_98 - _Z20fma_unroll_BK_kernelILi4ELi2EEvPfi)
        .other          _Z20fma_unroll_BK_kernelILi4ELi2EEvPfi,@"STO_CUDA_ENTRY STV_DEFAULT"
_Z20fma_unroll_BK_kernelILi4ELi2EEvPfi:
.text._Z20fma_unroll_BK_kernelILi4ELi2EEvPfi:
[----:B------:R-:W-:Y:S01]  /*0000*/  LDC R1, c[0x0][0x37c] ;  /* 0x0000df00ff017b82 */ /* 0x000fe20000000800 */
[----:B------:R-:W0:Y:S07]  /*0010*/  S2R R3, SR_TID.X ;  /* 0x0000000000037919 */ /* 0x000e2e0000002100 */
[----:B------:R-:W0:Y:S08]  /*0020*/  S2UR UR4, SR_CTAID.X ;  /* 0x00000000000479c3 */ /* 0x000e300000002500 */
[----:B------:R-:W0:Y:S02]  /*0030*/  LDC R2, c[0x0][0x360] ;  /* 0x0000d800ff027b82 */ /* 0x000e240000000800 */
[----:B0-----:R-:W-:-:S05]  /*0040*/  IMAD R3, R2, UR4, R3 ;  /* 0x0000000402037c24 */ /* 0x001fca000f8e0203 */
[----:B------:R-:W-:-:S13]  /*0050*/  ISETP.GT.AND P0, PT, R3, 0x4fff, PT ;  /* 0x00004fff0300780c */ /* 0x000fda0003f04270 */
[----:B------:R-:W-:Y:S05]  /*0060*/  @P0 EXIT ;  /* 0x000000000000094d */ /* 0x000fea0003800000 */
[----:B------:R-:W0:Y:S01]  /*0070*/  LDC R0, c[0x0][0x388] ;  /* 0x0000e200ff007b82 */ /* 0x000e220000000800 */
[----:B------:R-:W-:Y:S01]  /*0080*/  HFMA2 R2, -RZ, RZ, 0, 0 ;  /* 0x00000000ff027431 */ /* 0x000fe200000001ff */
[----:B------:R-:W1:Y:S04]  /*0090*/  LDCU.64 UR4, c[0x0][0x358] ;  /* 0x00006b00ff0477ac */ /* 0x000e680008000a00 */
[----:B------:R-:W-:-:S05]  /*00a0*/  IMAD.HI R4, R3, -0x7bdef7bd, R2 ;  /* 0x8421084303047827 */ /* 0x000fca00078e0202 */
[----:B------:R-:W-:-:S04]  /*00b0*/  SHF.R.U32.HI R5, RZ, 0x1f, R4 ;  /* 0x0000001fff057819 */ /* 0x000fc80000011604 */
[----:B------:R-:W-:Y:S02]  /*00c0*/  LEA.HI.SX32 R5, R4, R5, 0x1c ;  /* 0x0000000504057211 */ /* 0x000fe400078fe2ff */
[----:B------:R-:W-:Y:S02]  /*00d0*/  MOV R4, 0x3c23d70a ;  /* 0x3c23d70a00047802 */ /* 0x000fe40000000f00 */
[----:B0-----:R-:W-:Y:S01]  /*00e0*/  ISETP.GT.AND P0, PT, R0, RZ, PT ;  /* 0x000000ff0000720c */ /* 0x001fe20003f04270 */
[----:B------:R-:W-:-:S05]  /*00f0*/  IMAD R5, R5, -0x1f, R3 ;  /* 0xffffffe105057824 */ /* 0x000fca00078e0203 */
[----:B------:R-:W-:-:S05]  /*0100*/  I2FP.F32.S32 R5, R5 ;  /* 0x0000000500057245 */ /* 0x000fca0000201400 */
[C---:B------:R-:W-:Y:S01]  /*0110*/  FFMA R9, R5.reuse, R4, 0.0010000000474974513054 ;  /* 0x3a83126f05097423 */ /* 0x040fe20000000004 */
[----:B------:R-:W-:Y:S01]  /*0120*/  FFMA R7, R5, 0.0099999997764825820923, RZ ;  /* 0x3c23d70a05077823 */ /* 0x000fe200000000ff */
[----:B-1----:R-:W-:Y:S06]  /*0130*/  @!P0 BRA `(.L_x_69) ;  /* 0x00000004004c8947 */ /* 0x002fec0003800000 */
[C---:B------:R-:W-:Y:S02]  /*0140*/  ISETP.GE.U32.AND P1, PT, R0.reuse, 0x8, PT ;  /* 0x000000080000780c */ /* 0x040fe40003f26070 */
[----:B------:R-:W-:-:S04]  /*0150*/  LOP3.LUT R6, R0, 0x7, RZ, 0xc0, !PT ;  /* 0x0000000700067812 */ /* 0x000fc800078ec0ff */
[----:B------:R-:W-:-:S07]  /*0160*/  ISETP.NE.AND P0, PT, R6, RZ, PT ;  /* 0x000000ff0600720c */ /* 0x000fce0003f05270 */
[----:B------:R-:W-:Y:S06]  /*0170*/  @!P1 BRA `(.L_x_70) ;  /* 0x0000000000989947 */ /* 0x000fec0003800000 */
[----:B------:R-:W-:-:S04]  /*0180*/  LOP3.LUT R5, R0, 0x7ffffff8, RZ, 0xc0, !PT ;  /* 0x7ffffff800057812 */ /* 0x000fc800078ec0ff */
[----:B------:R-:W-:-:S07]  /*0190*/  IADD3 R5, PT, PT, -R5, RZ, RZ ;  /* 0x000000ff05057210 */ /* 0x000fce0007ffe1ff */
.L_x_71:
[----:B------:R-:W-:Y:S01]  /*01a0*/  HFMA2 R4, -RZ, RZ, 1.875, 4.76837158203125e-07 ;  /* 0x3f800008ff047431 */ /* 0x000fe200000001ff */
[----:B------:R-:W-:-:S04]  /*01b0*/  IADD3 R5, PT, PT, R5, 0x8, RZ ;  /* 0x0000000805057810 */ /* 0x000fc80007ffe0ff */
[----:B------:R-:W-:Y:S01]  /*01c0*/  ISETP.NE.AND P1, PT, R5, RZ, PT ;  /* 0x000000ff0500720c */ /* 0x000fe20003f25270 */
        /* <DEDUP_REMOVED lines=32> */
[----:B------:R-:W-:Y:S06]  /*03d0*/  @P1 BRA `(.L_x_71) ;  /* 0xfffffffc00701947 */ /* 0x000fec000383ffff */
.L_x_70:
[----:B------:R-:W-:Y:S05]  /*03e0*/  @!P0 BRA `(.L_x_69) ;  /* 0x0000000000a08947 */ /* 0x000fea0003800000 */
[----:B------:R-:W-:Y:S02]  /*03f0*/  ISETP.GE.U32.AND P0, PT, R6, 0x4, PT ;  /* 0x000000040600780c */ /* 0x000fe40003f06070 */
[----:B------:R-:W-:-:S04]  /*0400*/  LOP3.LUT R5, R0, 0x3, RZ, 0xc0, !PT ;  /* 0x0000000300057812 */ /* 0x000fc800078ec0ff */
[----:B------:R-:W-:-:S07]  /*0410*/  ISETP.NE.AND P1, PT, R5, RZ, PT ;  /* 0x000000ff0500720c */ /* 0x000fce0003f25270 */
[----:B------:R-:W-:Y:S06]  /*0420*/  @!P0 BRA `(.L_x_72) ;  /* 0x0000000000448947 */ /* 0x000fec0003800000 */
        /* <DEDUP_REMOVED lines=17> */
.L_x_72:
[----:B------:R-:W-:Y:S05]  /*0540*/  @!P1 BRA `(.L_x_69) ;  /* 0x0000000000489947 */ /* 0x000fea0003800000 */
[----:B------:R-:W-:Y:S02]  /*0550*/  LOP3.LUT R0, R0, 0x1, RZ, 0xc0, !PT ;  /* 0x0000000100007812 */ /* 0x000fe400078ec0ff */
[----:B------:R-:W-:Y:S02]  /*0560*/  ISETP.NE.AND P0, PT, R5, 0x1, PT ;  /* 0x000000010500780c */ /* 0x000fe40003f05270 */
[----:B------:R-:W-:-:S13]  /*0570*/  ISETP.NE.U32.AND P1, PT, R0, 0x1, PT ;  /* 0x000000010000780c */ /* 0x000fda0003f25070 */
[----:B------:R-:W-:Y:S01]  /*0580*/  @!P1 MOV R4, 0x3f800008 ;  /* 0x3f80000800049802 */ /* 0x000fe20000000f00 */
[----:B------:R-:W-:Y:S06]  /*0590*/  @!P0 BRA `(.L_x_73) ;  /* 0x0000000000248947 */ /* 0x000fec0003800000 */
        /* <DEDUP_REMOVED lines=9> */
.L_x_73:
[-C--:B------:R-:W-:Y:S01]  /*0630*/  @!P1 FFMA R5, R7, R4.reuse, 9.9999999747524270788e-07 ;  /* 0x358637bd07059423 */ /* 0x080fe20000000004 */
[----:B------:R-:W-:-:S03]  /*0640*/  @!P1 FFMA R11, R9, R4, 9.9999999747524270788e-07 ;  /* 0x358637bd090b9423 */ /* 0x000fc60000000004 */
[-C--:B------:R-:W-:Y:S01]  /*0650*/  @!P1 FFMA R7, R5, R4.reuse, 9.9999999747524270788e-07 ;  /* 0x358637bd05079423 */ /* 0x080fe20000000004 */
[----:B------:R-:W-:-:S07]  /*0660*/  @!P1 FFMA R9, R11, R4, 9.9999999747524270788e-07 ;  /* 0x358637bd0b099423 */ /* 0x000fce0000000004 */
.L_x_69:
[----:B------:R-:W0:Y:S01]  /*0670*/  LDC.64 R4, c[0x0][0x380] ;  /* 0x0000e000ff047b82 */ /* 0x000e220000000a00 */
[----:B------:R-:W-:-:S04]  /*0680*/  FADD R0, RZ, R7 ;  /* 0x00000007ff007221 */ /* 0x000fc80000000000 */
[----:B------:R-:W-:Y:S01]  /*0690*/  FADD R9, R0, R9 ;  /* 0x0000000900097221 */ /* 0x000fe20000000000 */
[----:B0-----:R-:W-:-:S05]  /*06a0*/  IMAD.WIDE R2, R3, 0x4, R4 ;  /* 0x0000000403027825 */ /* 0x001fca00078e0204 */
[----:B------:R-:W-:Y:S01]  /*06b0*/  STG.E desc[UR4][R2.64], R9 ;  /* 0x0000000902007986 */ /* 0x000fe2000c101904 */
[----:B------:R-:W-:Y:S05]  /*06c0*/  EXIT ;  /* 0x000000000000794d */ /* 0x000fea0003800000 */
.L_x_74:
        /* <DEDUP_REMOVED lines=11> */
.L_x_98:


//--------------------- .text._Z20fma_unroll_BK_kernelILi4ELi1EEvPfi --------------------------
	.section	.text._Z20fma_unroll_BK_kernelILi4ELi1EEvPfi,"ax",@progbits
	.align	128
        .global         _Z20fma_unroll_BK_kernelILi4ELi1EEvPfi
        .type           _Z20fma_unroll_BK_kernelILi4ELi1EEvPfi,@function
        .size           _Z20fma_unroll_BK_kernelILi4ELi1EEvPfi,(.L_x_99 - _Z20fma_unroll_BK_kernelILi4ELi1EEvPfi)
        .other          _Z20fma_unroll_BK_kernelILi4ELi1EEvPfi,@"STO_CUDA_ENTRY STV_DEFAULT"
_Z20fma_unroll_BK_kernelILi4ELi1EEvPfi:
.text._Z20fma_unroll_BK_kernelILi4ELi1EEvPfi:
        /* <DEDUP_REMOVED lines=19> */
[----:B------:R-:W-:-:S07]  /*0130*/  ULOP3.LUT UR4, UR5, 0x3, URZ, 0xc0, !UPT ;  /* 0x0000000305047892 */ /* 0x000fce000f8ec0ff */
[----:B------:R-:W-:Y:S05]  /*0140*/  BRA.U !UP0, `(.L_x_76) ;  /* 0x0000000908247547 */ /* 0x000fea000b800000 */
[----:B------:R-:W-:-:S04]  /*0150*/  ULOP3.LUT UR5, UR5, 0x7ffffffc, URZ, 0xc0, !UPT ;  /* 0x7ffffffc05057892 */ /* 0x000fc8000f8ec0ff */
[----:B------:R-:W-:-:S04]  /*0160*/  UIADD3 UR5, UPT, UPT, -UR5, URZ, URZ ;  /* 0x000000ff05057290 */ /* 0x000fc8000fffe1ff */
[----:B------:R-:W-:-:S09]  /*0170*/  UISETP.GE.AND UP0, UPT, UR5, URZ, UPT ;  /* 0x000000ff0500728c */ /* 0x000fd2000bf06270 */
[----:B------:R-:W-:Y:S05]  /*0180*/  BRA.U UP0, `(.L_x_77) ;  /* 0x0000000500c47547 */ /* 0x000fea000b800000 */
[----:B------:R-:W-:Y:S02]  /*0190*/  UIADD3 UR8, UPT, UPT, -UR5, URZ, URZ ;  /* 0x000000ff05087290 */ /* 0x000fe4000fffe1ff */
[----:B------:R-:W-:Y:S02]  /*01a0*/  UPLOP3.LUT UP0, UPT, UPT, UPT, UPT, 0x80, 0x8 ;  /* 0x000000000008789c */ /* 0x000fe40003f0f070 */
[----:B------:R-:W-:-:S09]  /*01b0*/  UISETP.GT.AND UP1, UPT, UR8, 0xc, UPT ;  /* 0x0000000c0800788c */ /* 0x000fd2000bf24270 */
[----:B------:R-:W-:Y:S05]  /*01c0*/  BRA.U !UP1, `(.L_x_78) ;  /* 0x0000000509147547 */ /* 0x000fea000b800000 */
[----:B------:R-:W-:-:S11]  /*01d0*/  UPLOP3.LUT UP0, UPT, UPT, UPT, UPT, 0x40, 0x4 ;  /* 0x000000000004789c */ /* 0x000fd60003f0e870 */
.L_x_79:
[----:B------:R-:W-:Y:S01]  /*01e0*/  HFMA2 R0, -RZ, RZ, 1.875, 4.76837158203125e-07 ;  /* 0x3f800008ff007431 */ /* 0x000fe200000001ff */
[----:B------:R-:W-:-:S04]  /*01f0*/  UIADD3 UR5, UPT, UPT, UR5, 0x10, URZ ;  /* 0x0000001005057890 */ /* 0x000fc8000fffe0ff */
[----:B------:R-:W-:Y:S01]  /*0200*/  UISETP.GE.AND UP1, UPT, UR5, -0xc, UPT ;  /* 0xfffffff40500788c */ /* 0x000fe2000bf26270 */
        /* <DEDUP_REMOVED lines=64> */
[----:B------:R-:W-:Y:S06]  /*0610*/  BRA.U !UP1, `(.L_x_79) ;  /* 0xfffffff909f07547 */ /* 0x000fec000b83ffff */
.L_x_78:
[----:B------:R-:W-:-:S04]  /*0620*/  UIADD3 UR8, UPT, UPT, -UR5, URZ, URZ ;  /* 0x000000ff05087290 */ /* 0x000fc8000fffe1ff */
[----:B------:R-:W-:-:S09]  /*0630*/  UISETP.GT.AND UP1, UPT, UR8, 0x4, UPT ;  /* 0x000000040800788c */ /* 0x000fd2000bf24270 */
[----:B------:R-:W-:Y:S05]  /*0640*/  BRA.U !UP1, `(.L_x_80) ;  /* 0x00000001098c7547 */ /* 0x000fea000b800000 */
[----:B------:R-:W-:Y:S01]  /*0650*/  MOV R0, 0x3f800008 ;  /* 0x3f80000800007802 */ /* 0x000fe20000000f00 */
[----:B------:R-:W-:Y:S02]  /*0660*/  UPLOP3.LUT UP0, UPT, UPT, UPT, UPT, 0x40, 0x4 ;  /* 0x000000000004789c */ /* 0x000fe40003f0e870 */
[----:B------:R-:W-:Y:S02]  /*0670*/  UIADD3 UR5, UPT, UPT, UR5, 0x8, URZ ;  /* 0x0000000805057890 */ /* 0x000fe4000fffe0ff */
        /* <DEDUP_REMOVED lines=32> */
.L_x_80:
[----:B------:R-:W-:-:S09]  /*0880*/  UISETP.NE.OR UP0, UPT, UR5, URZ, UP0 ;  /* 0x000000ff0500728c */ /* 0x000fd20008705670 */
[----:B------:R-:W-:Y:S05]  /*0890*/  BRA.U !UP0, `(.L_x_76) ;  /* 0x0000000108507547 */ /* 0x000fea000b800000 */
.L_x_77:
[----:B------:R-:W-:-:S07]  /*08a0*/  HFMA2 R0, -RZ, RZ, 1.875, 4.76837158203125e-07 ;  /* 0x3f800008ff007431 */ /* 0x000fce00000001ff */
.L_x_81:
        /* <DEDUP_REMOVED lines=19> */
.L_x_76:
[----:B------:R-:W-:-:S09]  /*09e0*/  UISETP.NE.AND UP0, UPT, UR4, URZ, UPT ;  /* 0x000000ff0400728c */ /* 0x000fd2000bf05270 */
[----:B------:R-:W-:Y:S05]  /*09f0*/  BRA.U !UP0, `(.L_x_82) ;  /* 0x0000000108247547 */ /* 0x000fea000b800000 */
[----:B------:R-:W-:Y:S01]  /*0a00*/  MOV R0, 0x3f800008 ;  /* 0x3f80000800007802 */ /* 0x000fe20000000f00 */
[----:B------:R-:W-:-:S12]  /*0a10*/  UIADD3 UR4, UPT, UPT, -UR4, URZ, URZ ;  /* 0x000000ff04047290 */ /* 0x000fd8000fffe1ff */
.L_x_83:
[----:B------:R-:W-:Y:S01]  /*0a20*/  UIADD3 UR4, UPT, UPT, UR4, 0x1, URZ ;  /* 0x0000000104047890 */ /* 0x000fe2000fffe0ff */
[----:B------:R-:W-:-:S03]  /*0a30*/  FFMA R7, R7, R0, 9.9999999747524270788e-07 ;  /* 0x358637bd07077423 */ /* 0x000fc60000000000 */
[----:B------:R-:W-:Y:S01]  /*0a40*/  UISETP.NE.AND UP0, UPT, UR4, URZ, UPT ;  /* 0x000000ff0400728c */ /* 0x000fe2000bf05270 */
[----:B------:R-:W-:-:S04]  /*0a50*/  FFMA R7, R7, R0, 9.9999999747524270788e-07 ;  /* 0x358637bd07077423 */ /* 0x000fc80000000000 */
[----:B------:R-:W-:-:S04]  /*0a60*/  FFMA R7, R7, R0, 9.9999999747524270788e-07 ;  /* 0x358637bd07077423 */ /* 0x000fc80000000000 */
[----:B------:R-:W-:Y:S01]  /*0a70*/  FFMA R7, R7, R0, 9.9999999747524270788e-07 ;  /* 0x358637bd07077423 */ /* 0x000fe20000000000 */
[----:B------:R-:W-:Y:S06]  /*0a80*/  BRA.U UP0, `(.L_x_83) ;  /* 0xfffffffd00e47547 */ /* 0x000fec000b83ffff */
.L_x_82:
[----:B------:R-:W-:-:S07]  /*0a90*/  FADD R7, RZ, R7 ;  /* 0x00000007ff077221 */ /* 0x000fce0000000000 */
.L_x_75:
[----:B------:R-:W0:Y:S02]  /*0aa0*/  LDC.64 R4, c[0x0][0x380] ;  /* 0x0000e000ff047b82 */ /* 0x000e240000000a00 */
[----:B0-----:R-:W-:-:S05]  /*0ab0*/  IMAD.WIDE R2, R3, 0x4, R4 ;  /* 0x0000000403027825 */ /* 0x001fca00078e0204 */
[----:B------:R-:W-:Y:S01]  /*0ac0*/  STG.E desc[UR6][R2.64], R7 ;  /* 0x0000000702007986 */ /* 0x000fe2000c101906 */
[----:B------:R-:W-:Y:S05]  /*0ad0*/  EXIT ;  /* 0x000000000000794d */ /* 0x000fea0003800000 */
.L_x_84:
        /* <DEDUP_REMOVED lines=10> */
.L_x_99:


//--------------------- .nv.shared.reserved.0     --------------------------
	.section	.nv.shared.reserved.0,"aw",@nobits
	.weak		__nv_reservedSMEM_offset_0_alias
	.size		__nv_reservedSMEM_offset_0_alias, 0, 64
	.other		__nv_reservedSMEM_offset_0_alias,@"STO_CUDA_RESERVED_SHARED STV_DEFAULT"
__nv_reservedSMEM_offset_0_alias:
	.zero		0
	.zero		64


//--------------------- .nv.constant0._Z20fma_unroll_BK_kernelILi32ELi8EEvPfi --------------------------
	.section	.nv.constant0._Z20fma_unroll_BK_kernelILi32ELi8EEvPfi,"a",@progbits
	.sectionflags	@""
	.align	4
.nv.constant0._Z20fma_unroll_BK_kernelILi32ELi8EEvPfi:
	.zero		908


//--------------------- .nv.constant0._Z20fma_unroll_BK_kernelILi32ELi4EEvPfi --------------------------
	.section	.nv.constant0._Z20fma_unroll_BK_kernelILi32ELi4EEvPfi,"a",@progbits
	.sectionflags	@""
	.align	4
.nv.constant0._Z20fma_unroll_BK_kernelILi32ELi4EEvPfi:
	.zero		908


//--------------------- .nv.constant0._Z20fma_unroll_BK_kernelILi32ELi2EEvPfi --------------------------
	.section	.nv.constant0._Z20fma_unroll_BK_kernelILi32ELi2EEvPfi,"a",@progbits
	.sectionflags	@""
	.align	4
.nv.constant0._Z20fma_unroll_BK_kernelILi32ELi2EEvPfi:
	.zero		908


//--------------------- .nv.constant0._Z20fma_unroll_BK_kernelILi32ELi1EEvPfi --------------------------
	.section	.nv.constant0._Z20fma_unroll_BK_kernelILi32ELi1EEvPfi,"a",@progbits
	.sectionflags	@""
	.align	4
.nv.constant0._Z20fma_unroll_BK_kernelILi32ELi1EEvPfi:
	.zero		908


//--------------------- .nv.constant0._Z20fma_unroll_BK_kernelILi16ELi8EEvPfi --------------------------
	.section	.nv.constant0._Z20fma_unroll_BK_kernelILi16ELi8EEvPfi,"a",@progbits
	.sectionflags	@""
	.align	4
.nv.constant0._Z20fma_unroll_BK_kernelILi16ELi8EEvPfi:
	.zero		908


//--------------------- .nv.constant0._Z20fma_unroll_BK_kernelILi16ELi4EEvPfi --------------------------
	.section	.nv.constant0._Z20fma_unroll_BK_kernelILi16ELi4EEvPfi,"a",@progbits
	.sectionflags	@""
	.align	4
.nv.constant0._Z20fma_unroll_BK_kernelILi16ELi4EEvPfi:
	.zero		908


//--------------------- .nv.constant0._Z20fma_unroll_BK_kernelILi16ELi2EEvPfi --------------------------
	.section	.nv.constant0._Z20fma_unroll_BK_kernelILi16ELi2EEvPfi,"a",@progbits
	.sectionflags	@""
	.align	4
.nv.constant0._Z20fma_unroll_BK_kernelILi16ELi2EEvPfi:
	.zero		908


//--------------------- .nv.constant0._Z20fma_unroll_BK_kernelILi16ELi1EEvPfi --------------------------
	.section	.nv.constant0._Z20fma_unroll_BK_kernelILi16ELi1EEvPfi,"a",@progbits
	.sectionflags	@""
	.align	4
.nv.constant0._Z20fma_unroll_BK_kernelILi16ELi1EEvPfi:
	.zero		908


//--------------------- .nv.constant0._Z20fma_unroll_BK_kernelILi8ELi8EEvPfi --------------------------
	.section	.nv.constant0._Z20fma_unroll_BK_kernelILi8ELi8EEvPfi,"a",@progbits
	.sectionflags	@""
	.align	4
.nv.constant0._Z20fma_unroll_BK_kernelILi8ELi8EEvPfi:
	.zero		908


//--------------------- .nv.constant0._Z20fma_unroll_BK_kernelILi8ELi4EEvPfi --------------------------
	.section	.nv.constant0._Z20fma_unroll_BK_kernelILi8ELi4EEvPfi,"a",@progbits
	.sectionflags	@""
	.align	4
.nv.constant0._Z20fma_unroll_BK_kernelILi8ELi4EEvPfi:
	.zero		908


//--------------------- .nv.constant0._Z20fma_unroll_BK_kernelILi8ELi2EEvPfi --------------------------
	.section	.nv.constant0._Z20fma_unroll_BK_kernelILi8ELi2EEvPfi,"a",@progbits
	.sectionflags	@""
	.align	4
.nv.constant0._Z20fma_unroll_BK_kernelILi8ELi2EEvPfi:
	.zero		908


//--------------------- .nv.constant0._Z20fma_unroll_BK_kernelILi8ELi1EEvPfi --------------------------
	.section	.nv.constant0._Z20fma_unroll_BK_kernelILi8ELi1EEvPfi,"a",@progbits
	.sectionflags	@""
	.align	4
.nv.constant0._Z20fma_unroll_BK_kernelILi8ELi1EEvPfi:
	.zero		908


//--------------------- .nv.constant0._Z20fma_unroll_BK_kernelILi4ELi4EEvPfi --------------------------
	.section	.nv.constant0._Z20fma_unroll_BK_kernelILi4ELi4EEvPfi,"a",@progbits
	.sectionflags	@""
	.align	4
.nv.constant0._Z20fma_unroll_BK_kernelILi4ELi4EEvPfi:
	.zero		908


//--------------------- .nv.constant0._Z20fma_unroll_BK_kernelILi4ELi2EEvPfi --------------------------
	.section	.nv.constant0._Z20fma_unroll_BK_kernelILi4ELi2EEvPfi,"a",@progbits
	.sectionflags	@""
	.align	4
.nv.constant0._Z20fma_unroll_BK_kernelILi4ELi2EEvPfi:
	.zero		908


//--------------------- .nv.constant0._Z20fma_unroll_BK_kernelILi4ELi1EEvPfi --------------------------
	.section	.nv.constant0._Z20fma_unroll_BK_kernelILi4ELi1EEvPfi,"a",@progbits
	.sectionflags	@""
	.align	4
.nv.constant0._Z20fma_unroll_BK_kernelILi4ELi1EEvPfi:
	.zero		908


//--------------------- SYMBOLS --------------------------

	.type		.nv.reservedSmem.offset0,@object
	.size		.nv.reservedSmem.offset0,0x4
